//
// Generated by NVIDIA NVVM Compiler
//
// Compiler Build ID: CL-36424714
// Cuda compilation tools, release 13.0, V13.0.88
// Based on NVVM 20.0.0
//

.version 9.0
.target sm_100
.address_size 64

.extern .func  (.param .b32 func_retval0) vprintf
(
	.param .b64 vprintf_param_0,
	.param .b64 vprintf_param_1
)
;
.global .align 1 .b8 $str[4] = {37, 112, 10};
.global .align 1 .b8 $str$1[4] = {37, 100, 10};
.global .align 1 .b8 $str$2[31] = {98, 108, 111, 99, 107, 100, 105, 109, 58, 32, 37, 100, 44, 105, 100, 120, 58, 32, 37, 100, 44, 32, 108, 101, 110, 58, 32, 37, 100, 10};

.func  (.param .b64 func_retval0) _Z6dummy1v()
{
	.reg .b64 	%rd<2>;

	mov.b64 	%rd1, 1229782938247303441;
	st.param.b64 	[func_retval0], %rd1;
	ret;

}
.func  (.param .b64 func_retval0) _Z6dummy2v()
{
	.reg .b64 	%rd<2>;

	mov.b64 	%rd1, 2459565876494606882;
	st.param.b64 	[func_retval0], %rd1;
	ret;

}
.func  (.param .b64 func_retval0) _Z6dummy3v()
{
	.reg .b64 	%rd<2>;

	mov.b64 	%rd1, 3689348814741910323;
	st.param.b64 	[func_retval0], %rd1;
	ret;

}
.func  (.param .b64 func_retval0) _Z6dummy4v()
{
	.reg .b64 	%rd<2>;

	mov.b64 	%rd1, 4919131752989213764;
	st.param.b64 	[func_retval0], %rd1;
	ret;

}
.func  (.param .b64 func_retval0) _Z6dummy5v()
{
	.reg .b64 	%rd<2>;

	mov.b64 	%rd1, 6148914691236517205;
	st.param.b64 	[func_retval0], %rd1;
	ret;

}
.func  (.param .b64 func_retval0) _Z6dummy6v()
{
	.reg .b64 	%rd<2>;

	mov.b64 	%rd1, 7378697629483820646;
	st.param.b64 	[func_retval0], %rd1;
	ret;

}
.func  (.param .b64 func_retval0) _Z6dummy7v()
{
	.reg .b64 	%rd<2>;

	mov.b64 	%rd1, 8608480567731124087;
	st.param.b64 	[func_retval0], %rd1;
	ret;

}
.func  (.param .b64 func_retval0) _Z6dummy8v()
{
	.reg .b64 	%rd<2>;

	mov.b64 	%rd1, -8608480567731124088;
	st.param.b64 	[func_retval0], %rd1;
	ret;

}
.func  (.param .b64 func_retval0) _Z6dummy9v()
{
	.reg .b64 	%rd<2>;

	mov.b64 	%rd1, -7378697629483820647;
	st.param.b64 	[func_retval0], %rd1;
	ret;

}
.func  (.param .b64 func_retval0) _Z6unsafePji(
	.param .b64 _Z6unsafePji_param_0,
	.param .b32 _Z6unsafePji_param_1
)
{
	.local .align 16 .b8 	__local_depot9[144];
	.reg .b64 	%SP;
	.reg .b64 	%SPL;
	.reg .pred 	%p<8>;
	.reg .b32 	%r<133>;
	.reg .b64 	%rd<45>;

	mov.u64 	%SPL, __local_depot9;
	cvta.local.u64 	%SP, %SPL;
	ld.param.u64 	%rd16, [_Z6unsafePji_param_0];
	ld.param.u32 	%r11, [_Z6unsafePji_param_1];
	cvta.to.global.u64 	%rd1, %rd16;
	add.u64 	%rd2, %SPL, 0;
	add.u64 	%rd3, %SPL, 64;
	add.u64 	%rd19, %SP, 128;
	add.u64 	%rd4, %SPL, 128;
	mov.u64 	%rd20, _Z6dummy2v;
	mov.u64 	%rd21, _Z6dummy1v;
	st.local.v2.u64 	[%rd3], {%rd21, %rd20};
	mov.u64 	%rd22, _Z6dummy4v;
	mov.u64 	%rd23, _Z6dummy3v;
	st.local.v2.u64 	[%rd3+16], {%rd23, %rd22};
	mov.u64 	%rd24, _Z6dummy6v;
	mov.u64 	%rd25, _Z6dummy5v;
	st.local.v2.u64 	[%rd3+32], {%rd25, %rd24};
	mov.u64 	%rd26, _Z6dummy8v;
	mov.u64 	%rd27, _Z6dummy7v;
	st.local.v2.u64 	[%rd3+48], {%rd27, %rd26};
	mov.u64 	%rd28, _Z6dummy9v;
	st.local.u64 	[%rd4], %rd28;
	mov.u64 	%rd29, $str;
	cvta.global.u64 	%rd30, %rd29;
	{ // callseq 0, 0
	.param .b64 param0;
	st.param.b64 	[param0], %rd30;
	.param .b64 param1;
	st.param.b64 	[param1], %rd19;
	.param .b32 retval0;
	call.uni (retval0), 
	vprintf, 
	(
	param0, 
	param1
	);
	ld.param.b32 	%r12, [retval0];
	} // callseq 0
	mov.u32 	%r14, %ntid.x;
	setp.ne.s32 	%p1, %r14, 2;
	setp.lt.s32 	%p2, %r11, 1;
	or.pred  	%p3, %p1, %p2;
	@%p3 bra 	$L__BB9_7;
	and.b32  	%r1, %r11, 3;
	setp.lt.u32 	%p4, %r11, 4;
	mov.b32 	%r131, 0;
	@%p4 bra 	$L__BB9_4;
	and.b32  	%r131, %r11, 2147483644;
	neg.s32 	%r130, %r131;
	add.s64 	%rd42, %rd1, 8;
	mov.u64 	%rd41, %rd2;
$L__BB9_3:
	ld.global.u32 	%r16, [%rd42+-8];
	ld.global.u32 	%r17, [%rd42+-4];
	ld.global.u32 	%r18, [%rd42];
	ld.global.u32 	%r19, [%rd42+4];
	st.local.v4.u32 	[%rd41], {%r16, %r17, %r18, %r19};
	add.s32 	%r130, %r130, 4;
	add.s64 	%rd42, %rd42, 16;
	add.s64 	%rd41, %rd41, 16;
	setp.ne.s32 	%p5, %r130, 0;
	@%p5 bra 	$L__BB9_3;
$L__BB9_4:
	setp.eq.s32 	%p6, %r1, 0;
	@%p6 bra 	$L__BB9_7;
	mul.wide.u32 	%rd31, %r131, 4;
	add.s64 	%rd44, %rd1, %rd31;
	add.s64 	%rd43, %rd2, %rd31;
	neg.s32 	%r132, %r1;
$L__BB9_6:
	.pragma "nounroll";
	ld.global.u32 	%r20, [%rd44];
	st.local.u32 	[%rd43], %r20;
	add.s64 	%rd44, %rd44, 4;
	add.s64 	%rd43, %rd43, 4;
	add.s32 	%r132, %r132, 1;
	setp.ne.s32 	%p7, %r132, 0;
	@%p7 bra 	$L__BB9_6;
$L__BB9_7:
	ld.local.u32 	%r21, [%rd2];
	add.s32 	%r22, %r21, 177573;
	and.b32  	%r23, %r22, 7;
	st.local.u32 	[%rd4], %r23;
	mov.u64 	%rd32, $str$1;
	cvta.global.u64 	%rd33, %rd32;
	{ // callseq 1, 0
	.param .b64 param0;
	st.param.b64 	[param0], %rd33;
	.param .b64 param1;
	st.param.b64 	[param1], %rd19;
	.param .b32 retval0;
	call.uni (retval0), 
	vprintf, 
	(
	param0, 
	param1
	);
	ld.param.b32 	%r24, [retval0];
	} // callseq 1
	shl.b32 	%r26, %r22, 5;
	add.s32 	%r27, %r26, %r22;
	ld.local.u32 	%r28, [%rd2+4];
	add.s32 	%r29, %r27, %r28;
	and.b32  	%r30, %r29, 7;
	st.local.u32 	[%rd4], %r30;
	{ // callseq 2, 0
	.param .b64 param0;
	st.param.b64 	[param0], %rd33;
	.param .b64 param1;
	st.param.b64 	[param1], %rd19;
	.param .b32 retval0;
	call.uni (retval0), 
	vprintf, 
	(
	param0, 
	param1
	);
	ld.param.b32 	%r31, [retval0];
	} // callseq 2
	shl.b32 	%r33, %r29, 5;
	add.s32 	%r34, %r33, %r29;
	ld.local.u32 	%r35, [%rd2+8];
	add.s32 	%r36, %r34, %r35;
	and.b32  	%r37, %r36, 7;
	st.local.u32 	[%rd4], %r37;
	{ // callseq 3, 0
	.param .b64 param0;
	st.param.b64 	[param0], %rd33;
	.param .b64 param1;
	st.param.b64 	[param1], %rd19;
	.param .b32 retval0;
	call.uni (retval0), 
	vprintf, 
	(
	param0, 
	param1
	);
	ld.param.b32 	%r38, [retval0];
	} // callseq 3
	shl.b32 	%r40, %r36, 5;
	add.s32 	%r41, %r40, %r36;
	ld.local.u32 	%r42, [%rd2+12];
	add.s32 	%r43, %r41, %r42;
	and.b32  	%r44, %r43, 7;
	st.local.u32 	[%rd4], %r44;
	{ // callseq 4, 0
	.param .b64 param0;
	st.param.b64 	[param0], %rd33;
	.param .b64 param1;
	st.param.b64 	[param1], %rd19;
	.param .b32 retval0;
	call.uni (retval0), 
	vprintf, 
	(
	param0, 
	param1
	);
	ld.param.b32 	%r45, [retval0];
	} // callseq 4
	shl.b32 	%r47, %r43, 5;
	add.s32 	%r48, %r47, %r43;
	ld.local.u32 	%r49, [%rd2+16];
	add.s32 	%r50, %r48, %r49;
	and.b32  	%r51, %r50, 7;
	st.local.u32 	[%rd4], %r51;
	{ // callseq 5, 0
	.param .b64 param0;
	st.param.b64 	[param0], %rd33;
	.param .b64 param1;
	st.param.b64 	[param1], %rd19;
	.param .b32 retval0;
	call.uni (retval0), 
	vprintf, 
	(
	param0, 
	param1
	);
	ld.param.b32 	%r52, [retval0];
	} // callseq 5
	shl.b32 	%r54, %r50, 5;
	add.s32 	%r55, %r54, %r50;
	ld.local.u32 	%r56, [%rd2+20];
	add.s32 	%r57, %r55, %r56;
	and.b32  	%r58, %r57, 7;
	st.local.u32 	[%rd4], %r58;
	{ // callseq 6, 0
	.param .b64 param0;
	st.param.b64 	[param0], %rd33;
	.param .b64 param1;
	st.param.b64 	[param1], %rd19;
	.param .b32 retval0;
	call.uni (retval0), 
	vprintf, 
	(
	param0, 
	param1
	);
	ld.param.b32 	%r59, [retval0];
	} // callseq 6
	shl.b32 	%r61, %r57, 5;
	add.s32 	%r62, %r61, %r57;
	ld.local.u32 	%r63, [%rd2+24];
	add.s32 	%r64, %r62, %r63;
	and.b32  	%r65, %r64, 7;
	st.local.u32 	[%rd4], %r65;
	{ // callseq 7, 0
	.param .b64 param0;
	st.param.b64 	[param0], %rd33;
	.param .b64 param1;
	st.param.b64 	[param1], %rd19;
	.param .b32 retval0;
	call.uni (retval0), 
	vprintf, 
	(
	param0, 
	param1
	);
	ld.param.b32 	%r66, [retval0];
	} // callseq 7
	shl.b32 	%r68, %r64, 5;
	add.s32 	%r69, %r68, %r64;
	ld.local.u32 	%r70, [%rd2+28];
	add.s32 	%r71, %r69, %r70;
	and.b32  	%r72, %r71, 7;
	st.local.u32 	[%rd4], %r72;
	{ // callseq 8, 0
	.param .b64 param0;
	st.param.b64 	[param0], %rd33;
	.param .b64 param1;
	st.param.b64 	[param1], %rd19;
	.param .b32 retval0;
	call.uni (retval0), 
	vprintf, 
	(
	param0, 
	param1
	);
	ld.param.b32 	%r73, [retval0];
	} // callseq 8
	shl.b32 	%r75, %r71, 5;
	add.s32 	%r76, %r75, %r71;
	ld.local.u32 	%r77, [%rd2+32];
	add.s32 	%r78, %r76, %r77;
	and.b32  	%r79, %r78, 7;
	st.local.u32 	[%rd4], %r79;
	{ // callseq 9, 0
	.param .b64 param0;
	st.param.b64 	[param0], %rd33;
	.param .b64 param1;
	st.param.b64 	[param1], %rd19;
	.param .b32 retval0;
	call.uni (retval0), 
	vprintf, 
	(
	param0, 
	param1
	);
	ld.param.b32 	%r80, [retval0];
	} // callseq 9
	shl.b32 	%r82, %r78, 5;
	add.s32 	%r83, %r82, %r78;
	ld.local.u32 	%r84, [%rd2+36];
	add.s32 	%r85, %r83, %r84;
	and.b32  	%r86, %r85, 7;
	st.local.u32 	[%rd4], %r86;
	{ // callseq 10, 0
	.param .b64 param0;
	st.param.b64 	[param0], %rd33;
	.param .b64 param1;
	st.param.b64 	[param1], %rd19;
	.param .b32 retval0;
	call.uni (retval0), 
	vprintf, 
	(
	param0, 
	param1
	);
	ld.param.b32 	%r87, [retval0];
	} // callseq 10
	shl.b32 	%r89, %r85, 5;
	add.s32 	%r90, %r89, %r85;
	ld.local.u32 	%r91, [%rd2+40];
	add.s32 	%r92, %r90, %r91;
	and.b32  	%r93, %r92, 7;
	st.local.u32 	[%rd4], %r93;
	{ // callseq 11, 0
	.param .b64 param0;
	st.param.b64 	[param0], %rd33;
	.param .b64 param1;
	st.param.b64 	[param1], %rd19;
	.param .b32 retval0;
	call.uni (retval0), 
	vprintf, 
	(
	param0, 
	param1
	);
	ld.param.b32 	%r94, [retval0];
	} // callseq 11
	shl.b32 	%r96, %r92, 5;
	add.s32 	%r97, %r96, %r92;
	ld.local.u32 	%r98, [%rd2+44];
	add.s32 	%r99, %r97, %r98;
	and.b32  	%r100, %r99, 7;
	st.local.u32 	[%rd4], %r100;
	{ // callseq 12, 0
	.param .b64 param0;
	st.param.b64 	[param0], %rd33;
	.param .b64 param1;
	st.param.b64 	[param1], %rd19;
	.param .b32 retval0;
	call.uni (retval0), 
	vprintf, 
	(
	param0, 
	param1
	);
	ld.param.b32 	%r101, [retval0];
	} // callseq 12
	shl.b32 	%r103, %r99, 5;
	add.s32 	%r104, %r103, %r99;
	ld.local.u32 	%r105, [%rd2+48];
	add.s32 	%r106, %r104, %r105;
	and.b32  	%r107, %r106, 7;
	st.local.u32 	[%rd4], %r107;
	{ // callseq 13, 0
	.param .b64 param0;
	st.param.b64 	[param0], %rd33;
	.param .b64 param1;
	st.param.b64 	[param1], %rd19;
	.param .b32 retval0;
	call.uni (retval0), 
	vprintf, 
	(
	param0, 
	param1
	);
	ld.param.b32 	%r108, [retval0];
	} // callseq 13
	shl.b32 	%r110, %r106, 5;
	add.s32 	%r111, %r110, %r106;
	ld.local.u32 	%r112, [%rd2+52];
	add.s32 	%r113, %r111, %r112;
	and.b32  	%r114, %r113, 7;
	st.local.u32 	[%rd4], %r114;
	{ // callseq 14, 0
	.param .b64 param0;
	st.param.b64 	[param0], %rd33;
	.param .b64 param1;
	st.param.b64 	[param1], %rd19;
	.param .b32 retval0;
	call.uni (retval0), 
	vprintf, 
	(
	param0, 
	param1
	);
	ld.param.b32 	%r115, [retval0];
	} // callseq 14
	shl.b32 	%r117, %r113, 5;
	add.s32 	%r118, %r117, %r113;
	ld.local.u32 	%r119, [%rd2+56];
	add.s32 	%r120, %r118, %r119;
	and.b32  	%r121, %r120, 7;
	st.local.u32 	[%rd4], %r121;
	{ // callseq 15, 0
	.param .b64 param0;
	st.param.b64 	[param0], %rd33;
	.param .b64 param1;
	st.param.b64 	[param1], %rd19;
	.param .b32 retval0;
	call.uni (retval0), 
	vprintf, 
	(
	param0, 
	param1
	);
	ld.param.b32 	%r122, [retval0];
	} // callseq 15
	ld.local.u32 	%r124, [%rd2+60];
	add.s32 	%r125, %r120, %r124;
	and.b32  	%r126, %r125, 7;
	st.local.u32 	[%rd4], %r126;
	{ // callseq 16, 0
	.param .b64 param0;
	st.param.b64 	[param0], %rd33;
	.param .b64 param1;
	st.param.b64 	[param1], %rd19;
	.param .b32 retval0;
	call.uni (retval0), 
	vprintf, 
	(
	param0, 
	param1
	);
	ld.param.b32 	%r127, [retval0];
	} // callseq 16
	shl.b32 	%r129, %r125, 3;
	cvt.u64.u32 	%rd35, %r129;
	and.b64  	%rd36, %rd35, 56;
	add.s64 	%rd37, %rd3, %rd36;
	ld.local.u64 	%rd38, [%rd37];
	{ // callseq 17, 0
	.param .b64 retval0;
	prototype_17 : .callprototype (.param .b64 _) _ ();
	call (retval0), 
	%rd38, 
	(
	)
	, prototype_17;
	ld.param.b64 	%rd39, [retval0];
	} // callseq 17
	st.param.b64 	[func_retval0], %rd39;
	ret;

}
	// .globl	_Z11test_kernelPmPjii
.visible .entry _Z11test_kernelPmPjii(
	.param .u64 .ptr .align 1 _Z11test_kernelPmPjii_param_0,
	.param .u64 .ptr .align 1 _Z11test_kernelPmPjii_param_1,
	.param .u32 _Z11test_kernelPmPjii_param_2,
	.param .u32 _Z11test_kernelPmPjii_param_3
)
{
	.local .align 8 .b8 	__local_depot10[16];
	.reg .b64 	%SP;
	.reg .b64 	%SPL;
	.reg .pred 	%p<2>;
	.reg .b32 	%r<9>;
	.reg .b64 	%rd<15>;

	mov.u64 	%SPL, __local_depot10;
	cvta.local.u64 	%SP, %SPL;
	ld.param.u64 	%rd3, [_Z11test_kernelPmPjii_param_0];
	ld.param.u64 	%rd4, [_Z11test_kernelPmPjii_param_1];
	ld.param.u32 	%r2, [_Z11test_kernelPmPjii_param_2];
	ld.param.u32 	%r3, [_Z11test_kernelPmPjii_param_3];
	add.u64 	%rd6, %SP, 0;
	add.u64 	%rd7, %SPL, 0;
	mov.u32 	%r4, %ntid.x;
	mov.u32 	%r5, %ctaid.x;
	mov.u32 	%r6, %tid.x;
	mad.lo.s32 	%r1, %r4, %r5, %r6;
	st.local.v2.u32 	[%rd7], {%r4, %r1};
	st.local.u32 	[%rd7+8], %r2;
	mov.u64 	%rd8, $str$2;
	cvta.global.u64 	%rd9, %rd8;
	{ // callseq 18, 0
	.param .b64 param0;
	st.param.b64 	[param0], %rd9;
	.param .b64 param1;
	st.param.b64 	[param1], %rd6;
	.param .b32 retval0;
	call.uni (retval0), 
	vprintf, 
	(
	param0, 
	param1
	);
	ld.param.b32 	%r7, [retval0];
	} // callseq 18
	setp.ne.s32 	%p1, %r3, 0;
	mov.b64 	%rd14, -7378697629483820647;
	@%p1 bra 	$L__BB10_2;
	{ // callseq 19, 0
	.param .b64 param0;
	st.param.b64 	[param0], %rd4;
	.param .b32 param1;
	st.param.b32 	[param1], %r2;
	.param .b64 retval0;
	call.uni (retval0), 
	_Z6unsafePji, 
	(
	param0, 
	param1
	);
	ld.param.b64 	%rd14, [retval0];
	} // callseq 19
$L__BB10_2:
	cvta.to.global.u64 	%rd11, %rd3;
	mul.wide.s32 	%rd12, %r1, 8;
	add.s64 	%rd13, %rd11, %rd12;
	st.global.u64 	[%rd13], %rd14;
	ret;

}
	// .globl	_Z12test_kernel2PmPjii
.visible .entry _Z12test_kernel2PmPjii(
	.param .u64 .ptr .align 1 _Z12test_kernel2PmPjii_param_0,
	.param .u64 .ptr .align 1 _Z12test_kernel2PmPjii_param_1,
	.param .u32 _Z12test_kernel2PmPjii_param_2,
	.param .u32 _Z12test_kernel2PmPjii_param_3
)
{
	.local .align 8 .b8 	__local_depot11[16];
	.reg .b64 	%SP;
	.reg .b64 	%SPL;
	.reg .pred 	%p<2>;
	.reg .b32 	%r<9>;
	.reg .b64 	%rd<15>;

	mov.u64 	%SPL, __local_depot11;
	cvta.local.u64 	%SP, %SPL;
	ld.param.u64 	%rd3, [_Z12test_kernel2PmPjii_param_0];
	ld.param.u64 	%rd4, [_Z12test_kernel2PmPjii_param_1];
	ld.param.u32 	%r2, [_Z12test_kernel2PmPjii_param_2];
	ld.param.u32 	%r3, [_Z12test_kernel2PmPjii_param_3];
	add.u64 	%rd6, %SP, 0;
	add.u64 	%rd7, %SPL, 0;
	mov.u32 	%r4, %ntid.x;
	mov.u32 	%r5, %ctaid.x;
	mov.u32 	%r6, %tid.x;
	mad.lo.s32 	%r1, %r4, %r5, %r6;
	st.local.v2.u32 	[%rd7], {%r4, %r1};
	st.local.u32 	[%rd7+8], %r2;
	mov.u64 	%rd8, $str$2;
	cvta.global.u64 	%rd9, %rd8;
	{ // callseq 20, 0
	.param .b64 param0;
	st.param.b64 	[param0], %rd9;
	.param .b64 param1;
	st.param.b64 	[param1], %rd6;
	.param .b32 retval0;
	call.uni (retval0), 
	vprintf, 
	(
	param0, 
	param1
	);
	ld.param.b32 	%r7, [retval0];
	} // callseq 20
	setp.ne.s32 	%p1, %r3, 0;
	mov.b64 	%rd14, -7378697629483820647;
	@%p1 bra 	$L__BB11_2;
	{ // callseq 21, 0
	.param .b64 param0;
	st.param.b64 	[param0], %rd4;
	.param .b32 param1;
	st.param.b32 	[param1], %r2;
	.param .b64 retval0;
	call.uni (retval0), 
	_Z6unsafePji, 
	(
	param0, 
	param1
	);
	ld.param.b64 	%rd14, [retval0];
	} // callseq 21
$L__BB11_2:
	cvta.to.global.u64 	%rd11, %rd3;
	mul.wide.s32 	%rd12, %r1, 8;
	add.s64 	%rd13, %rd11, %rd12;
	st.global.u64 	[%rd13], %rd14;
	ret;

}


// ===== COMPILED SASS (sm_100) =====

	.target	sm_100

	.elftype	@"ET_EXEC"


//--------------------- .note.nv.tkinfo           --------------------------
	.section	.note.nv.tkinfo,"",@"SHT_NOTE"
	.sectionflags	@"SHF_NOTE_NV_TKINFO"
	.tkinfo
        /*0018*/ 	.word	0x00000002
        /*0030*/ 	.string	""
        /*0030*/ 	.string	"ptxas"
        /*0030*/ 	.string	"Cuda compilation tools, release 13.0, V13.0.88"
        /*0030*/ 	.string	"Build cuda_13.0.r13.0/compiler.36424714_0"
        /*0030*/ 	.string	"-arch sm_100 -m 64 "



//--------------------- .note.nv.cuinfo           --------------------------
	.section	.note.nv.cuinfo,"",@"SHT_NOTE"
	.sectionflags	@"SHF_NOTE_NV_CUINFO"
        /*0018*/ 	.short	0x0002
        /*001a*/ 	.short	0x0064
        /*001c*/ 	.short	0x0082
	.zero		2


//--------------------- .nv.info                  --------------------------
	.section	.nv.info,"",@"SHT_CUDA_INFO"
	.align	4


	//----- nvinfo : EIATTR_REGCOUNT
	.align		4
        /*0000*/ 	.byte	0x04, 0x2f
        /*0002*/ 	.short	(.L_4 - .L_3)
	.align		4
.L_3:
        /*0004*/ 	.word	index@(_Z11test_kernelPmPjii)
        /*0008*/ 	.word	0x00000022


	//----- nvinfo : EIATTR_FRAME_SIZE
	.align		4
.L_4:
        /*000c*/ 	.byte	0x04, 0x11
        /*000e*/ 	.short	(.L_6 - .L_5)
	.align		4
.L_5:
        /*0010*/ 	.word	index@($_Z11test_kernelPmPjii$_Z6unsafePji)
        /*0014*/ 	.word	0x000000a0


	//----- nvinfo : EIATTR_FRAME_SIZE
	.align		4
.L_6:
        /*0018*/ 	.byte	0x04, 0x11
        /*001a*/ 	.short	(.L_8 - .L_7)
	.align		4
.L_7:
        /*001c*/ 	.word	index@($_Z11test_kernelPmPjii$_Z6dummy9v)
        /*0020*/ 	.word	0x000000a0


	//----- nvinfo : EIATTR_FRAME_SIZE
	.align		4
.L_8:
        /*0024*/ 	.byte	0x04, 0x11
        /*0026*/ 	.short	(.L_10 - .L_9)
	.align		4
.L_9:
        /*0028*/ 	.word	index@($_Z11test_kernelPmPjii$_Z6dummy8v)
        /*002c*/ 	.word	0x000000a0


	//----- nvinfo : EIATTR_FRAME_SIZE
	.align		4
.L_10:
        /*0030*/ 	.byte	0x04, 0x11
        /*0032*/ 	.short	(.L_12 - .L_11)
	.align		4
.L_11:
        /*0034*/ 	.word	index@($_Z11test_kernelPmPjii$_Z6dummy7v)
        /*0038*/ 	.word	0x000000a0


	//----- nvinfo : EIATTR_FRAME_SIZE
	.align		4
.L_12:
        /*003c*/ 	.byte	0x04, 0x11
        /*003e*/ 	.short	(.L_14 - .L_13)
	.align		4
.L_13:
        /*0040*/ 	.word	index@($_Z11test_kernelPmPjii$_Z6dummy6v)
        /*0044*/ 	.word	0x000000a0


	//----- nvinfo : EIATTR_FRAME_SIZE
	.align		4
.L_14:
        /*0048*/ 	.byte	0x04, 0x11
        /*004a*/ 	.short	(.L_16 - .L_15)
	.align		4
.L_15:
        /*004c*/ 	.word	index@($_Z11test_kernelPmPjii$_Z6dummy5v)
        /*0050*/ 	.word	0x000000a0


	//----- nvinfo : EIATTR_FRAME_SIZE
	.align		4
.L_16:
        /*0054*/ 	.byte	0x04, 0x11
        /*0056*/ 	.short	(.L_18 - .L_17)
	.align		4
.L_17:
        /*0058*/ 	.word	index@($_Z11test_kernelPmPjii$_Z6dummy4v)
        /*005c*/ 	.word	0x000000a0


	//----- nvinfo : EIATTR_FRAME_SIZE
	.align		4
.L_18:
        /*0060*/ 	.byte	0x04, 0x11
        /*0062*/ 	.short	(.L_20 - .L_19)
	.align		4
.L_19:
        /*0064*/ 	.word	index@($_Z11test_kernelPmPjii$_Z6dummy3v)
        /*0068*/ 	.word	0x000000a0


	//----- nvinfo : EIATTR_FRAME_SIZE
	.align		4
.L_20:
        /*006c*/ 	.byte	0x04, 0x11
        /*006e*/ 	.short	(.L_22 - .L_21)
	.align		4
.L_21:
        /*0070*/ 	.word	index@($_Z11test_kernelPmPjii$_Z6dummy2v)
        /*0074*/ 	.word	0x000000a0


	//----- nvinfo : EIATTR_FRAME_SIZE
	.align		4
.L_22:
        /*0078*/ 	.byte	0x04, 0x11
        /*007a*/ 	.short	(.L_24 - .L_23)
	.align		4
.L_23:
        /*007c*/ 	.word	index@($_Z11test_kernelPmPjii$_Z6dummy1v)
        /*0080*/ 	.word	0x000000a0


	//----- nvinfo : EIATTR_FRAME_SIZE
	.align		4
.L_24:
        /*0084*/ 	.byte	0x04, 0x11
        /*0086*/ 	.short	(.L_26 - .L_25)
	.align		4
.L_25:
        /*0088*/ 	.word	index@(_Z11test_kernelPmPjii)
        /*008c*/ 	.word	0x000000a0


	//----- nvinfo : EIATTR_REGCOUNT
	.align		4
.L_26:
        /*0090*/ 	.byte	0x04, 0x2f
        /*0092*/ 	.short	(.L_28 - .L_27)
	.align		4
.L_27:
        /*0094*/ 	.word	index@(_Z12test_kernel2PmPjii)
        /*0098*/ 	.word	0x00000022


	//----- nvinfo : EIATTR_FRAME_SIZE
	.align		4
.L_28:
        /*009c*/ 	.byte	0x04, 0x11
        /*009e*/ 	.short	(.L_30 - .L_29)
	.align		4
.L_29:
        /*00a0*/ 	.word	index@($_Z12test_kernel2PmPjii$_Z6unsafePji)
        /*00a4*/ 	.word	0x000000a0


	//----- nvinfo : EIATTR_FRAME_SIZE
	.align		4
.L_30:
        /*00a8*/ 	.byte	0x04, 0x11
        /*00aa*/ 	.short	(.L_32 - .L_31)
	.align		4
.L_31:
        /*00ac*/ 	.word	index@($_Z12test_kernel2PmPjii$_Z6dummy9v)
        /*00b0*/ 	.word	0x000000a0


	//----- nvinfo : EIATTR_FRAME_SIZE
	.align		4
.L_32:
        /*00b4*/ 	.byte	0x04, 0x11
        /*00b6*/ 	.short	(.L_34 - .L_33)
	.align		4
.L_33:
        /*00b8*/ 	.word	index@($_Z12test_kernel2PmPjii$_Z6dummy8v)
        /*00bc*/ 	.word	0x000000a0


	//----- nvinfo : EIATTR_FRAME_SIZE
	.align		4
.L_34:
        /*00c0*/ 	.byte	0x04, 0x11
        /*00c2*/ 	.short	(.L_36 - .L_35)
	.align		4
.L_35:
        /*00c4*/ 	.word	index@($_Z12test_kernel2PmPjii$_Z6dummy7v)
        /*00c8*/ 	.word	0x000000a0


	//----- nvinfo : EIATTR_FRAME_SIZE
	.align		4
.L_36:
        /*00cc*/ 	.byte	0x04, 0x11
        /*00ce*/ 	.short	(.L_38 - .L_37)
	.align		4
.L_37:
        /*00d0*/ 	.word	index@($_Z12test_kernel2PmPjii$_Z6dummy6v)
        /*00d4*/ 	.word	0x000000a0


	//----- nvinfo : EIATTR_FRAME_SIZE
	.align		4
.L_38:
        /*00d8*/ 	.byte	0x04, 0x11
        /*00da*/ 	.short	(.L_40 - .L_39)
	.align		4
.L_39:
        /*00dc*/ 	.word	index@($_Z12test_kernel2PmPjii$_Z6dummy5v)
        /*00e0*/ 	.word	0x000000a0


	//----- nvinfo : EIATTR_FRAME_SIZE
	.align		4
.L_40:
        /*00e4*/ 	.byte	0x04, 0x11
        /*00e6*/ 	.short	(.L_42 - .L_41)
	.align		4
.L_41:
        /*00e8*/ 	.word	index@($_Z12test_kernel2PmPjii$_Z6dummy4v)
        /*00ec*/ 	.word	0x000000a0


	//----- nvinfo : EIATTR_FRAME_SIZE
	.align		4
.L_42:
        /*00f0*/ 	.byte	0x04, 0x11
        /*00f2*/ 	.short	(.L_44 - .L_43)
	.align		4
.L_43:
        /*00f4*/ 	.word	index@($_Z12test_kernel2PmPjii$_Z6dummy3v)
        /*00f8*/ 	.word	0x000000a0


	//----- nvinfo : EIATTR_FRAME_SIZE
	.align		4
.L_44:
        /*00fc*/ 	.byte	0x04, 0x11
        /*00fe*/ 	.short	(.L_46 - .L_45)
	.align		4
.L_45:
        /*0100*/ 	.word	index@($_Z12test_kernel2PmPjii$_Z6dummy2v)
        /*0104*/ 	.word	0x000000a0


	//----- nvinfo : EIATTR_FRAME_SIZE
	.align		4
.L_46:
        /*0108*/ 	.byte	0x04, 0x11
        /*010a*/ 	.short	(.L_48 - .L_47)
	.align		4
.L_47:
        /*010c*/ 	.word	index@($_Z12test_kernel2PmPjii$_Z6dummy1v)
        /*0110*/ 	.word	0x000000a0


	//----- nvinfo : EIATTR_FRAME_SIZE
	.align		4
.L_48:
        /*0114*/ 	.byte	0x04, 0x11
        /*0116*/ 	.short	(.L_50 - .L_49)
	.align		4
.L_49:
        /*0118*/ 	.word	index@(_Z12test_kernel2PmPjii)
        /*011c*/ 	.word	0x000000a0


	//----- nvinfo : EIATTR_MIN_STACK_SIZE
	.align		4
.L_50:
        /*0120*/ 	.byte	0x04, 0x12
        /*0122*/ 	.short	(.L_52 - .L_51)
	.align		4
.L_51:
        /*0124*/ 	.word	index@(_Z12test_kernel2PmPjii)
        /*0128*/ 	.word	0x000000a0


	//----- nvinfo : EIATTR_MIN_STACK_SIZE
	.align		4
.L_52:
        /*012c*/ 	.byte	0x04, 0x12
        /*012e*/ 	.short	(.L_54 - .L_53)
	.align		4
.L_53:
        /*0130*/ 	.word	index@(_Z11test_kernelPmPjii)
        /*0134*/ 	.word	0x000000a0
.L_54:


//--------------------- .nv.compat                --------------------------
	.section	.nv.compat,"",@"SHT_CUDA_COMPAT_INFO"
	.align	4
        /*0000*/ 	.byte	0x02, 0x09, 0x00, 0x00, 0x02, 0x02, 0x01, 0x00, 0x02, 0x05, 0x05, 0x00, 0x03, 0x07, 0x01, 0x01
        /*0010*/ 	.byte	0x02, 0x03, 0x00, 0x00, 0x02, 0x06, 0x01, 0x00, 0x04, 0x0b, 0x08, 0x00, 0x09, 0x00, 0x00, 0x00
        /*0020*/ 	.byte	0x00, 0x00, 0x00, 0x00


//--------------------- .nv.info._Z12test_kernel2PmPjii --------------------------
	.section	.nv.info._Z12test_kernel2PmPjii,"",@"SHT_CUDA_INFO"
	.sectionflags	@""
	.align	4


	//----- nvinfo : EIATTR_CUDA_API_VERSION
	.align		4
        /*0000*/ 	.byte	0x04, 0x37
        /*0002*/ 	.short	(.L_56 - .L_55)
.L_55:
        /*0004*/ 	.word	0x00000082


	//----- nvinfo : EIATTR_KPARAM_INFO
	.align		4
.L_56:
        /*0008*/ 	.byte	0x04, 0x17
        /*000a*/ 	.short	(.L_58 - .L_57)
.L_57:
        /*000c*/ 	.word	0x00000000
        /*0010*/ 	.short	0x0003
        /*0012*/ 	.short	0x0014
        /*0014*/ 	.byte	0x00, 0xf0, 0x11, 0x00


	//----- nvinfo : EIATTR_KPARAM_INFO
	.align		4
.L_58:
        /*0018*/ 	.byte	0x04, 0x17
        /*001a*/ 	.short	(.L_60 - .L_59)
.L_59:
        /*001c*/ 	.word	0x00000000
        /*0020*/ 	.short	0x0002
        /*0022*/ 	.short	0x0010
        /*0024*/ 	.byte	0x00, 0xf0, 0x11, 0x00


	//----- nvinfo : EIATTR_KPARAM_INFO
	.align		4
.L_60:
        /*0028*/ 	.byte	0x04, 0x17
        /*002a*/ 	.short	(.L_62 - .L_61)
.L_61:
        /*002c*/ 	.word	0x00000000
        /*0030*/ 	.short	0x0001
        /*0032*/ 	.short	0x0008
        /*0034*/ 	.byte	0x00, 0xf5, 0x21, 0x00


	//----- nvinfo : EIATTR_KPARAM_INFO
	.align		4
.L_62:
        /*0038*/ 	.byte	0x04, 0x17
        /*003a*/ 	.short	(.L_64 - .L_63)
.L_63:
        /*003c*/ 	.word	0x00000000
        /*0040*/ 	.short	0x0000
        /*0042*/ 	.short	0x0000
        /*0044*/ 	.byte	0x00, 0xf5, 0x21, 0x00


	//----- nvinfo : EIATTR_SPARSE_MMA_MASK
	.align		4
.L_64:
        /*0048*/ 	.byte	0x03, 0x50
        /*004a*/ 	.short	0x0000


	//----- nvinfo : EIATTR_MAXREG_COUNT
	.align		4
        /*004c*/ 	.byte	0x03, 0x1b
        /*004e*/ 	.short	0x00ff


	//----- nvinfo : EIATTR_EXTERNS
	.align		4
        /*0050*/ 	.byte	0x04, 0x0f
        /*0052*/ 	.short	(.L_66 - .L_65)


	//   ....[0]....
	.align		4
.L_65:
        /*0054*/ 	.word	index@(vprintf)


	//----- nvinfo : EIATTR_MERCURY_ISA_VERSION
	.align		4
.L_66:
        /*0058*/ 	.byte	0x03, 0x5f
        /*005a*/ 	.short	0x0101


	//----- nvinfo : EIATTR_VRC_CTA_INIT_COUNT
	.align		4
        /*005c*/ 	.byte	0x02, 0x4a
	.zero		1
	.zero		1


	//----- nvinfo : EIATTR_SYSCALL_OFFSETS
	.align		4
        /*0060*/ 	.byte	0x04, 0x46
        /*0062*/ 	.short	(.L_68 - .L_67)


	//   ....[0]....
.L_67:
        /*0064*/ 	.word	0x00000130


	//   ....[1]....
        /*0068*/ 	.word	0x00000610


	//   ....[2]....
        /*006c*/ 	.word	0x000010e0


	//   ....[3]....
        /*0070*/ 	.word	0x000011b0


	//   ....[4]....
        /*0074*/ 	.word	0x00001280


	//   ....[5]....
        /*0078*/ 	.word	0x00001350


	//   ....[6]....
        /*007c*/ 	.word	0x00001420


	//   ....[7]....
        /*0080*/ 	.word	0x000014f0


	//   ....[8]....
        /*0084*/ 	.word	0x000015c0


	//   ....[9]....
        /*0088*/ 	.word	0x00001690


	//   ....[10]....
        /*008c*/ 	.word	0x00001760


	//   ....[11]....
        /*0090*/ 	.word	0x00001830


	//   ....[12]....
        /*0094*/ 	.word	0x00001900


	//   ....[13]....
        /*0098*/ 	.word	0x000019d0


	//   ....[14]....
        /*009c*/ 	.word	0x00001aa0


	//   ....[15]....
        /*00a0*/ 	.word	0x00001b70


	//   ....[16]....
        /*00a4*/ 	.word	0x00001c40


	//   ....[17]....
        /*00a8*/ 	.word	0x00001d00


	//----- nvinfo : EIATTR_EXIT_INSTR_OFFSETS
	.align		4
.L_68:
        /*00ac*/ 	.byte	0x04, 0x1c
        /*00ae*/ 	.short	(.L_70 - .L_69)


	//   ....[0]....
.L_69:
        /*00b0*/ 	.word	0x00000210


	//----- nvinfo : EIATTR_CRS_STACK_SIZE
	.align		4
.L_70:
        /*00b4*/ 	.byte	0x04, 0x1e
        /*00b6*/ 	.short	(.L_72 - .L_71)
.L_71:
        /*00b8*/ 	.word	0x00000000


	//----- nvinfo : EIATTR_CBANK_PARAM_SIZE
	.align		4
.L_72:
        /*00bc*/ 	.byte	0x03, 0x19
        /*00be*/ 	.short	0x0018


	//----- nvinfo : EIATTR_PARAM_CBANK
	.align		4
        /*00c0*/ 	.byte	0x04, 0x0a
        /*00c2*/ 	.short	(.L_74 - .L_73)
	.align		4
.L_73:
        /*00c4*/ 	.word	index@(.nv.constant0._Z12test_kernel2PmPjii)
        /*00c8*/ 	.short	0x0380
        /*00ca*/ 	.short	0x0018


	//----- nvinfo : EIATTR_SW_WAR
	.align		4
.L_74:
        /*00cc*/ 	.byte	0x04, 0x36
        /*00ce*/ 	.short	(.L_76 - .L_75)
.L_75:
        /*00d0*/ 	.word	0x00000008
.L_76:


//--------------------- .nv.info._Z11test_kernelPmPjii --------------------------
	.section	.nv.info._Z11test_kernelPmPjii,"",@"SHT_CUDA_INFO"
	.sectionflags	@""
	.align	4


	//----- nvinfo : EIATTR_CUDA_API_VERSION
	.align		4
        /*0000*/ 	.byte	0x04, 0x37
        /*0002*/ 	.short	(.L_78 - .L_77)
.L_77:
        /*0004*/ 	.word	0x00000082


	//----- nvinfo : EIATTR_KPARAM_INFO
	.align		4
.L_78:
        /*0008*/ 	.byte	0x04, 0x17
        /*000a*/ 	.short	(.L_80 - .L_79)
.L_79:
        /*000c*/ 	.word	0x00000000
        /*0010*/ 	.short	0x0003
        /*0012*/ 	.short	0x0014
        /*0014*/ 	.byte	0x00, 0xf0, 0x11, 0x00


	//----- nvinfo : EIATTR_KPARAM_INFO
	.align		4
.L_80:
        /*0018*/ 	.byte	0x04, 0x17
        /*001a*/ 	.short	(.L_82 - .L_81)
.L_81:
        /*001c*/ 	.word	0x00000000
        /*0020*/ 	.short	0x0002
        /*0022*/ 	.short	0x0010
        /*0024*/ 	.byte	0x00, 0xf0, 0x11, 0x00


	//----- nvinfo : EIATTR_KPARAM_INFO
	.align		4
.L_82:
        /*0028*/ 	.byte	0x04, 0x17
        /*002a*/ 	.short	(.L_84 - .L_83)
.L_83:
        /*002c*/ 	.word	0x00000000
        /*0030*/ 	.short	0x0001
        /*0032*/ 	.short	0x0008
        /*0034*/ 	.byte	0x00, 0xf5, 0x21, 0x00


	//----- nvinfo : EIATTR_KPARAM_INFO
	.align		4
.L_84:
        /*0038*/ 	.byte	0x04, 0x17
        /*003a*/ 	.short	(.L_86 - .L_85)
.L_85:
        /*003c*/ 	.word	0x00000000
        /*0040*/ 	.short	0x0000
        /*0042*/ 	.short	0x0000
        /*0044*/ 	.byte	0x00, 0xf5, 0x21, 0x00


	//----- nvinfo : EIATTR_SPARSE_MMA_MASK
	.align		4
.L_86:
        /*0048*/ 	.byte	0x03, 0x50
        /*004a*/ 	.short	0x0000


	//----- nvinfo : EIATTR_MAXREG_COUNT
	.align		4
        /*004c*/ 	.byte	0x03, 0x1b
        /*004e*/ 	.short	0x00ff


	//----- nvinfo : EIATTR_EXTERNS
	.align		4
        /*0050*/ 	.byte	0x04, 0x0f
        /*0052*/ 	.short	(.L_88 - .L_87)


	//   ....[0]....
	.align		4
.L_87:
        /*0054*/ 	.word	index@(vprintf)


	//----- nvinfo : EIATTR_MERCURY_ISA_VERSION
	.align		4
.L_88:
        /*0058*/ 	.byte	0x03, 0x5f
        /*005a*/ 	.short	0x0101


	//----- nvinfo : EIATTR_VRC_CTA_INIT_COUNT
	.align		4
        /*005c*/ 	.byte	0x02, 0x4a
	.zero		1
	.zero		1


	//----- nvinfo : EIATTR_SYSCALL_OFFSETS
	.align		4
        /*0060*/ 	.byte	0x04, 0x46
        /*0062*/ 	.short	(.L_90 - .L_89)


	//   ....[0]....
.L_89:
        /*0064*/ 	.word	0x00000130


	//   ....[1]....
        /*0068*/ 	.word	0x00000610


	//   ....[2]....
        /*006c*/ 	.word	0x000010e0


	//   ....[3]....
        /*0070*/ 	.word	0x000011b0


	//   ....[4]....
        /*0074*/ 	.word	0x00001280


	//   ....[5]....
        /*0078*/ 	.word	0x00001350


	//   ....[6]....
        /*007c*/ 	.word	0x00001420


	//   ....[7]....
        /*0080*/ 	.word	0x000014f0


	//   ....[8]....
        /*0084*/ 	.word	0x000015c0


	//   ....[9]....
        /*0088*/ 	.word	0x00001690


	//   ....[10]....
        /*008c*/ 	.word	0x00001760


	//   ....[11]....
        /*0090*/ 	.word	0x00001830


	//   ....[12]....
        /*0094*/ 	.word	0x00001900


	//   ....[13]....
        /*0098*/ 	.word	0x000019d0


	//   ....[14]....
        /*009c*/ 	.word	0x00001aa0


	//   ....[15]....
        /*00a0*/ 	.word	0x00001b70


	//   ....[16]....
        /*00a4*/ 	.word	0x00001c40


	//   ....[17]....
        /*00a8*/ 	.word	0x00001d00


	//----- nvinfo : EIATTR_EXIT_INSTR_OFFSETS
	.align		4
.L_90:
        /*00ac*/ 	.byte	0x04, 0x1c
        /*00ae*/ 	.short	(.L_92 - .L_91)


	//   ....[0]....
.L_91:
        /*00b0*/ 	.word	0x00000210


	//----- nvinfo : EIATTR_CRS_STACK_SIZE
	.align		4
.L_92:
        /*00b4*/ 	.byte	0x04, 0x1e
        /*00b6*/ 	.short	(.L_94 - .L_93)
.L_93:
        /*00b8*/ 	.word	0x00000000


	//----- nvinfo : EIATTR_CBANK_PARAM_SIZE
	.align		4
.L_94:
        /*00bc*/ 	.byte	0x03, 0x19
        /*00be*/ 	.short	0x0018


	//----- nvinfo : EIATTR_PARAM_CBANK
	.align		4
        /*00c0*/ 	.byte	0x04, 0x0a
        /*00c2*/ 	.short	(.L_96 - .L_95)
	.align		4
.L_95:
        /*00c4*/ 	.word	index@(.nv.constant0._Z11test_kernelPmPjii)
        /*00c8*/ 	.short	0x0380
        /*00ca*/ 	.short	0x0018


	//----- nvinfo : EIATTR_SW_WAR
	.align		4
.L_96:
        /*00cc*/ 	.byte	0x04, 0x36
        /*00ce*/ 	.short	(.L_98 - .L_97)
.L_97:
        /*00d0*/ 	.word	0x00000008
.L_98:


//--------------------- .nv.callgraph             --------------------------
	.section	.nv.callgraph,"",@"SHT_CUDA_CALLGRAPH"
	.align	4
	.sectionentsize	8
	.align		4
        /*0000*/ 	.word	0x00000000
	.align		4
        /*0004*/ 	.word	0xffffffff
	.align		4
        /*0008*/ 	.word	index@(_Z12test_kernel2PmPjii)
	.align		4
        /*000c*/ 	.word	index@(vprintf)
	.align		4
        /*0010*/ 	.word	index@(_Z11test_kernelPmPjii)
	.align		4
        /*0014*/ 	.word	index@(vprintf)
	.align		4
        /*0018*/ 	.word	0x00000000
	.align		4
        /*001c*/ 	.word	0xfffffffe
	.align		4
        /*0020*/ 	.word	0x00000000
	.align		4
        /*0024*/ 	.word	0xfffffffd
	.align		4
        /*0028*/ 	.word	0x00000000
	.align		4
        /*002c*/ 	.word	0xfffffffc


//--------------------- .nv.constant4             --------------------------
	.section	.nv.constant4,"a",@progbits
	.align	8
	.align		8
.nv.constant4:
        /*0000*/ 	.dword	vprintf
	.align		8
        /*0008*/ 	.dword	$str
	.align		8
        /*0010*/ 	.dword	$str$1
	.align		8
        /*0018*/ 	.dword	$str$2


//--------------------- .nv.constant2._Z12test_kernel2PmPjii --------------------------
	.section	.nv.constant2._Z12test_kernel2PmPjii,"a",@progbits
	.sectionflags	@""
	.align	4
.nv.constant2._Z12test_kernel2PmPjii:
        /*0000*/ 	.byte	0x01, 0x00, 0x00, 0x00, 0x00, 0x00, 0x00, 0x00, 0x50, 0x02, 0x00, 0x00, 0x00, 0x00, 0x00, 0x00
        /*0010*/ 	.byte	0x20, 0x02, 0x00, 0x00, 0x00, 0x00, 0x00, 0x00, 0xb0, 0x02, 0x00, 0x00, 0x00, 0x00, 0x00, 0x00
        /*0020*/ 	.byte	0x80, 0x02, 0x00, 0x00, 0x00, 0x00, 0x00, 0x00, 0x10, 0x03, 0x00, 0x00, 0x00, 0x00, 0x00, 0x00
        /*0030*/ 	.byte	0xe0, 0x02, 0x00, 0x00, 0x00, 0x00, 0x00, 0x00, 0x70, 0x03, 0x00, 0x00, 0x00, 0x00, 0x00, 0x00
        /*0040*/ 	.byte	0x40, 0x03, 0x00, 0x00, 0x00, 0x00, 0x00, 0x00, 0xa0, 0x03, 0x00, 0x00, 0x00, 0x00, 0x00, 0x00


//--------------------- .nv.constant2._Z11test_kernelPmPjii --------------------------
	.section	.nv.constant2._Z11test_kernelPmPjii,"a",@progbits
	.sectionflags	@""
	.align	4
.nv.constant2._Z11test_kernelPmPjii:
        /*0000*/ 	.byte	0x01, 0x00, 0x00, 0x00, 0x00, 0x00, 0x00, 0x00, 0x50, 0x02, 0x00, 0x00, 0x00, 0x00, 0x00, 0x00
        /*0010*/ 	.byte	0x20, 0x02, 0x00, 0x00, 0x00, 0x00, 0x00, 0x00, 0xb0, 0x02, 0x00, 0x00, 0x00, 0x00, 0x00, 0x00
        /*0020*/ 	.byte	0x80, 0x02, 0x00, 0x00, 0x00, 0x00, 0x00, 0x00, 0x10, 0x03, 0x00, 0x00, 0x00, 0x00, 0x00, 0x00
        /*0030*/ 	.byte	0xe0, 0x02, 0x00, 0x00, 0x00, 0x00, 0x00, 0x00, 0x70, 0x03, 0x00, 0x00, 0x00, 0x00, 0x00, 0x00
        /*0040*/ 	.byte	0x40, 0x03, 0x00, 0x00, 0x00, 0x00, 0x00, 0x00, 0xa0, 0x03, 0x00, 0x00, 0x00, 0x00, 0x00, 0x00


//--------------------- .text._Z12test_kernel2PmPjii --------------------------
	.section	.text._Z12test_kernel2PmPjii,"ax",@progbits
	.align	128
        .global         _Z12test_kernel2PmPjii
        .type           _Z12test_kernel2PmPjii,@function
        .size           _Z12test_kernel2PmPjii,(.L_x_71 - _Z12test_kernel2PmPjii)
        .other          _Z12test_kernel2PmPjii,@"STO_CUDA_ENTRY STV_DEFAULT"
_Z12test_kernel2PmPjii:
.text._Z12test_kernel2PmPjii:
[----:B------:R-:W0:Y:S01]  /*0000*/  LDC R1, c[0x0][0x37c] ;  /* 0x0000df00ff017b82 */ /* 0x000e220000000800 */
[----:B------:R-:W1:Y:S01]  /*0010*/  S2R R17, SR_TID.X ;  /* 0x0000000000117919 */ /* 0x000e620000002100 */
[----:B------:R-:W2:Y:S06]  /*0020*/  LDCU UR5, c[0x0][0x2fc] ;  /* 0x00005f80ff0577ac */ /* 0x000eac0008000800 */
[----:B------:R-:W1:Y:S01]  /*0030*/  S2UR UR6, SR_CTAID.X ;  /* 0x00000000000679c3 */ /* 0x000e620000002500 */
[----:B0-----:R-:W-:Y:S01]  /*0040*/  VIADD R1, R1, 0xffffff60 ;  /* 0xffffff6001017836 */ /* 0x001fe20000000000 */
[----:B------:R-:W-:Y:S01]  /*0050*/  MOV R0, 0x0 ;  /* 0x0000000000007802 */ /* 0x000fe20000000f00 */
[----:B------:R-:W0:Y:S05]  /*0060*/  LDCU UR4, c[0x0][0x2f8] ;  /* 0x00005f00ff0477ac */ /* 0x000e2a0008000800 */
[----:B------:R-:W1:Y:S08]  /*0070*/  LDC R16, c[0x0][0x360] ;  /* 0x0000d800ff107b82 */ /* 0x000e700000000800 */
[----:B------:R-:W3:Y:S01]  /*0080*/  LDC R8, c[0x0][0x390] ;  /* 0x0000e400ff087b82 */ /* 0x000ee20000000800 */
[----:B0-----:R-:W-:-:S07]  /*0090*/  IADD3 R6, P0, PT, R1, UR4, RZ ;  /* 0x0000000401067c10 */ /* 0x001fce000ff1e0ff */
[----:B------:R0:W4:Y:S01]  /*00a0*/  LDC.64 R2, c[0x4][R0] ;  /* 0x0100000000027b82 */ /* 0x0001220000000a00 */
[----:B--2---:R-:W-:Y:S02]  /*00b0*/  IMAD.X R7, RZ, RZ, UR5, P0 ;  /* 0x00000005ff077e24 */ /* 0x004fe400080e06ff */
[----:B-1----:R-:W-:Y:S01]  /*00c0*/  IMAD R17, R16, UR6, R17 ;  /* 0x0000000610117c24 */ /* 0x002fe2000f8e0211 */
[----:B------:R-:W1:Y:S04]  /*00d0*/  LDCU.64 UR6, c[0x4][0x18] ;  /* 0x01000300ff0677ac */ /* 0x000e680008000a00 */
[----:B------:R0:W-:Y:S04]  /*00e0*/  STL.64 [R1], R16 ;  /* 0x0000001001007387 */ /* 0x0001e80000100a00 */
[----:B---3--:R0:W-:Y:S01]  /*00f0*/  STL [R1+0x8], R8 ;  /* 0x0000080801007387 */ /* 0x0081e20000100800 */
[----:B-1----:R-:W-:-:S02]  /*0100*/  IMAD.U32 R4, RZ, RZ, UR6 ;  /* 0x00000006ff047e24 */ /* 0x002fc4000f8e00ff */
[----:B0---4-:R-:W-:-:S07]  /*0110*/  IMAD.U32 R5, RZ, RZ, UR7 ;  /* 0x00000007ff057e24 */ /* 0x011fce000f8e00ff */
[----:B------:R-:W-:-:S07]  /*0120*/  LEPC R20, `(.L_x_0) ;  /* 0x000000001014794e */ /* 0x000fce0000000000 */
[----:B------:R-:W-:Y:S05]  /*0130*/  CALL.ABS.NOINC R2 ;  /* 0x0000000002007343 */ /* 0x000fea0003c00000 */
.L_x_0:
[----:B------:R-:W0:Y:S01]  /*0140*/  LDCU UR4, c[0x0][0x394] ;  /* 0x00007280ff0477ac */ /* 0x000e220008000800 */
[----:B------:R-:W1:Y:S01]  /*0150*/  LDC.64 R18, c[0x0][0x358] ;  /* 0x0000d600ff127b82 */ /* 0x000e620000000a00 */
[----:B------:R-:W-:Y:S02]  /*0160*/  HFMA2 R5, -RZ, RZ, -0.0027332305908203125, -0.0027332305908203125 ;  /* 0x99999999ff057431 */ /* 0x000fe400000001ff */
[----:B------:R-:W-:Y:S01]  /*0170*/  IMAD.MOV.U32 R4, RZ, RZ, -0x66666667 ;  /* 0x99999999ff047424 */ /* 0x000fe200078e00ff */
[----:B0-----:R-:W-:-:S09]  /*0180*/  UISETP.NE.AND UP0, UPT, UR4, URZ, UPT ;  /* 0x000000ff0400728c */ /* 0x001fd2000bf05270 */
[----:B------:R-:W-:Y:S05]  /*0190*/  BRA.U UP0, `(.L_x_1) ;  /* 0x0000000100087547 */ /* 0x000fea000b800000 */
[----:B------:R-:W-:-:S07]  /*01a0*/  MOV R2, 0x1c0 ;  /* 0x000001c000027802 */ /* 0x000fce0000000f00 */
[----:B-1----:R-:W-:Y:S05]  /*01b0*/  CALL.REL.NOINC `($_Z12test_kernel2PmPjii$_Z6unsafePji) ;  /* 0x0000000000847944 */ /* 0x002fea0003c00000 */
.L_x_1:
[----:B------:R-:W0:Y:S01]  /*01c0*/  LDC.64 R2, c[0x0][0x380] ;  /* 0x0000e000ff027b82 */ /* 0x000e220000000a00 */
[----:B-1----:R-:W-:Y:S02]  /*01d0*/  R2UR UR4, R18 ;  /* 0x00000000120472ca */ /* 0x002fe400000e0000 */
[----:B------:R-:W-:Y:S01]  /*01e0*/  R2UR UR5, R19 ;  /* 0x00000000130572ca */ /* 0x000fe200000e0000 */
[----:B0-----:R-:W-:-:S12]  /*01f0*/  IMAD.WIDE R2, R17, 0x8, R2 ;  /* 0x0000000811027825 */ /* 0x001fd800078e0202 */
[----:B------:R-:W-:Y:S01]  /*0200*/  STG.E.64 desc[UR4][R2.64], R4 ;  /* 0x0000000402007986 */ /* 0x000fe2000c101b04 */
[----:B------:R-:W-:Y:S05]  /*0210*/  EXIT ;  /* 0x000000000000794d */ /* 0x000fea0003800000 */
        .type           $_Z12test_kernel2PmPjii$_Z6dummy1v,@function
        .size           $_Z12test_kernel2PmPjii$_Z6dummy1v,($_Z12test_kernel2PmPjii$_Z6dummy2v - $_Z12test_kernel2PmPjii$_Z6dummy1v)
$_Z12test_kernel2PmPjii$_Z6dummy1v:
[----:B------:R-:W-:Y:S02]  /*0220*/  IMAD.MOV.U32 R4, RZ, RZ, 0x11111111 ;  /* 0x11111111ff047424 */ /* 0x000fe400078e00ff */
[----:B------:R-:W-:Y:S01]  /*0230*/  IMAD.MOV.U32 R5, RZ, RZ, 0x11111111 ;  /* 0x11111111ff057424 */ /* 0x000fe200078e00ff */
[----:B------:R-:W-:Y:S06]  /*0240*/  RET.REL.NODEC R20 `(_Z12test_kernel2PmPjii) ;  /* 0xfffffffc146c7950 */ /* 0x000fec0003c3ffff */
        .type           $_Z12test_kernel2PmPjii$_Z6dummy2v,@function
        .size           $_Z12test_kernel2PmPjii$_Z6dummy2v,($_Z12test_kernel2PmPjii$_Z6dummy3v - $_Z12test_kernel2PmPjii$_Z6dummy2v)
$_Z12test_kernel2PmPjii$_Z6dummy2v:
[----:B------:R-:W-:Y:S02]  /*0250*/  IMAD.MOV.U32 R4, RZ, RZ, 0x22222222 ;  /* 0x22222222ff047424 */ /* 0x000fe400078e00ff */
[----:B------:R-:W-:Y:S01]  /*0260*/  IMAD.MOV.U32 R5, RZ, RZ, 0x22222222 ;  /* 0x22222222ff057424 */ /* 0x000fe200078e00ff */
[----:B------:R-:W-:Y:S06]  /*0270*/  RET.REL.NODEC R20 `(_Z12test_kernel2PmPjii) ;  /* 0xfffffffc14607950 */ /* 0x000fec0003c3ffff */
        .type           $_Z12test_kernel2PmPjii$_Z6dummy3v,@function
        .size           $_Z12test_kernel2PmPjii$_Z6dummy3v,($_Z12test_kernel2PmPjii$_Z6dummy4v - $_Z12test_kernel2PmPjii$_Z6dummy3v)
$_Z12test_kernel2PmPjii$_Z6dummy3v:
[----:B------:R-:W-:Y:S01]  /*0280*/  IMAD.MOV.U32 R4, RZ, RZ, 0x33333333 ;  /* 0x33333333ff047424 */ /* 0x000fe200078e00ff */
[----:B------:R-:W-:Y:S01]  /*0290*/  MOV R5, 0x33333333 ;  /* 0x3333333300057802 */ /* 0x000fe20000000f00 */
[----:B------:R-:W-:Y:S06]  /*02a0*/  RET.REL.NODEC R20 `(_Z12test_kernel2PmPjii) ;  /* 0xfffffffc14547950 */ /* 0x000fec0003c3ffff */
        .type           $_Z12test_kernel2PmPjii$_Z6dummy4v,@function
        .size           $_Z12test_kernel2PmPjii$_Z6dummy4v,($_Z12test_kernel2PmPjii$_Z6dummy5v - $_Z12test_kernel2PmPjii$_Z6dummy4v)
$_Z12test_kernel2PmPjii$_Z6dummy4v:
[----:B------:R-:W-:Y:S02]  /*02b0*/  IMAD.MOV.U32 R4, RZ, RZ, 0x44444444 ;  /* 0x44444444ff047424 */ /* 0x000fe400078e00ff */
[----:B------:R-:W-:Y:S01]  /*02c0*/  IMAD.MOV.U32 R5, RZ, RZ, 0x44444444 ;  /* 0x44444444ff057424 */ /* 0x000fe200078e00ff */
[----:B------:R-:W-:Y:S06]  /*02d0*/  RET.REL.NODEC R20 `(_Z12test_kernel2PmPjii) ;  /* 0xfffffffc14487950 */ /* 0x000fec0003c3ffff */
        .type           $_Z12test_kernel2PmPjii$_Z6dummy5v,@function
        .size           $_Z12test_kernel2PmPjii$_Z6dummy5v,($_Z12test_kernel2PmPjii$_Z6dummy6v - $_Z12test_kernel2PmPjii$_Z6dummy5v)
$_Z12test_kernel2PmPjii$_Z6dummy5v:
[----:B------:R-:W-:Y:S02]  /*02e0*/  IMAD.MOV.U32 R4, RZ, RZ, 0x55555555 ;  /* 0x55555555ff047424 */ /* 0x000fe400078e00ff */
[----:B------:R-:W-:Y:S01]  /*02f0*/  IMAD.MOV.U32 R5, RZ, RZ, 0x55555555 ;  /* 0x55555555ff057424 */ /* 0x000fe200078e00ff */
[----:B------:R-:W-:Y:S06]  /*0300*/  RET.REL.NODEC R20 `(_Z12test_kernel2PmPjii) ;  /* 0xfffffffc143c7950 */ /* 0x000fec0003c3ffff */
        .type           $_Z12test_kernel2PmPjii$_Z6dummy6v,@function
        .size           $_Z12test_kernel2PmPjii$_Z6dummy6v,($_Z12test_kernel2PmPjii$_Z6dummy7v - $_Z12test_kernel2PmPjii$_Z6dummy6v)
$_Z12test_kernel2PmPjii$_Z6dummy6v:
[----:B------:R-:W-:Y:S02]  /*0310*/  HFMA2 R5, -RZ, RZ, 1638, 1638 ;  /* 0x66666666ff057431 */ /* 0x000fe400000001ff */
[----:B------:R-:W-:Y:S01]  /*0320*/  IMAD.MOV.U32 R4, RZ, RZ, 0x66666666 ;  /* 0x66666666ff047424 */ /* 0x000fe200078e00ff */
[----:B------:R-:W-:Y:S06]  /*0330*/  RET.REL.NODEC R20 `(_Z12test_kernel2PmPjii) ;  /* 0xfffffffc14307950 */ /* 0x000fec0003c3ffff */
        .type           $_Z12test_kernel2PmPjii$_Z6dummy7v,@function
        .size           $_Z12test_kernel2PmPjii$_Z6dummy7v,($_Z12test_kernel2PmPjii$_Z6dummy8v - $_Z12test_kernel2PmPjii$_Z6dummy7v)
$_Z12test_kernel2PmPjii$_Z6dummy7v:
[----:B------:R-:W-:Y:S02]  /*0340*/  IMAD.MOV.U32 R4, RZ, RZ, 0x77777777 ;  /* 0x77777777ff047424 */ /* 0x000fe400078e00ff */
[----:B------:R-:W-:Y:S01]  /*0350*/  IMAD.MOV.U32 R5, RZ, RZ, 0x77777777 ;  /* 0x77777777ff057424 */ /* 0x000fe200078e00ff */
[----:B------:R-:W-:Y:S06]  /*0360*/  RET.REL.NODEC R20 `(_Z12test_kernel2PmPjii) ;  /* 0xfffffffc14247950 */ /* 0x000fec0003c3ffff */
        .type           $_Z12test_kernel2PmPjii$_Z6dummy8v,@function
        .size           $_Z12test_kernel2PmPjii$_Z6dummy8v,($_Z12test_kernel2PmPjii$_Z6dummy9v - $_Z12test_kernel2PmPjii$_Z6dummy8v)
$_Z12test_kernel2PmPjii$_Z6dummy8v:
[----:B------:R-:W-:Y:S02]  /*0370*/  IMAD.MOV.U32 R4, RZ, RZ, -0x77777778 ;  /* 0x88888888ff047424 */ /* 0x000fe400078e00ff */
[----:B------:R-:W-:Y:S01]  /*0380*/  IMAD.MOV.U32 R5, RZ, RZ, -0x77777778 ;  /* 0x88888888ff057424 */ /* 0x000fe200078e00ff */
[----:B------:R-:W-:Y:S06]  /*0390*/  RET.REL.NODEC R20 `(_Z12test_kernel2PmPjii) ;  /* 0xfffffffc14187950 */ /* 0x000fec0003c3ffff */
        .type           $_Z12test_kernel2PmPjii$_Z6dummy9v,@function
        .size           $_Z12test_kernel2PmPjii$_Z6dummy9v,($_Z12test_kernel2PmPjii$_Z6unsafePji - $_Z12test_kernel2PmPjii$_Z6dummy9v)
$_Z12test_kernel2PmPjii$_Z6dummy9v:
[----:B------:R-:W-:Y:S01]  /*03a0*/  IMAD.MOV.U32 R4, RZ, RZ, -0x66666667 ;  /* 0x99999999ff047424 */ /* 0x000fe200078e00ff */
[----:B------:R-:W-:Y:S01]  /*03b0*/  MOV R5, 0x99999999 ;  /* 0x9999999900057802 */ /* 0x000fe20000000f00 */
[----:B------:R-:W-:Y:S06]  /*03c0*/  RET.REL.NODEC R20 `(_Z12test_kernel2PmPjii) ;  /* 0xfffffffc140c7950 */ /* 0x000fec0003c3ffff */
        .type           $_Z12test_kernel2PmPjii$_Z6unsafePji,@function
        .size           $_Z12test_kernel2PmPjii$_Z6unsafePji,(.L_x_71 - $_Z12test_kernel2PmPjii$_Z6unsafePji)
$_Z12test_kernel2PmPjii$_Z6unsafePji:
[----:B------:R-:W0:Y:S01]  /*03d0*/  LDC R0, c[0x0][0x2f8] ;  /* 0x0000be00ff007b82 */ /* 0x000e220000000800 */
[----:B------:R-:W-:Y:S01]  /*03e0*/  HFMA2 R21, -RZ, RZ, 0, 0 ;  /* 0x00000000ff157431 */ /* 0x000fe200000001ff */
[----:B------:R-:W-:Y:S01]  /*03f0*/  MOV R22, 0x0 ;  /* 0x0000000000167802 */ /* 0x000fe20000000f00 */
[----:B------:R-:W-:Y:S01]  /*0400*/  IMAD.MOV.U32 R12, RZ, RZ, 0x30 ;  /* 0x00000030ff0c7424 */ /* 0x000fe200078e00ff */
[----:B------:R-:W-:Y:S01]  /*0410*/  MOV R15, 0x0 ;  /* 0x00000000000f7802 */ /* 0x000fe20000000f00 */
[----:B------:R-:W-:Y:S01]  /*0420*/  IMAD.MOV.U32 R13, RZ, RZ, 0x0 ;  /* 0x00000000ff0d7424 */ /* 0x000fe200078e00ff */
[----:B------:R-:W1:Y:S01]  /*0430*/  LDCU UR4, c[0x0][0x2fc] ;  /* 0x00005f80ff0477ac */ /* 0x000e620008000800 */
[----:B------:R-:W-:Y:S02]  /*0440*/  IMAD.MOV.U32 R14, RZ, RZ, 0x28 ;  /* 0x00000028ff0e7424 */ /* 0x000fe400078e00ff */
[----:B------:R-:W-:Y:S02]  /*0450*/  HFMA2 R25, -RZ, RZ, 0, 0 ;  /* 0x00000000ff197431 */ /* 0x000fe400000001ff */
[----:B------:R-:W-:Y:S01]  /*0460*/  IMAD.MOV.U32 R8, RZ, RZ, 0x40 ;  /* 0x00000040ff087424 */ /* 0x000fe200078e00ff */
[----:B------:R-:W2:Y:S01]  /*0470*/  LDC.64 R22, c[0x4][R22] ;  /* 0x0100000016167b82 */ /* 0x000ea20000000a00 */
[----:B------:R-:W-:Y:S01]  /*0480*/  IMAD.MOV.U32 R9, RZ, RZ, 0x0 ;  /* 0x00000000ff097424 */ /* 0x000fe200078e00ff */
[----:B------:R-:W-:Y:S01]  /*0490*/  STL.128 [R1+0x70], R12 ;  /* 0x0000700c01007387 */ /* 0x000fe20000100c00 */
[----:B------:R-:W-:Y:S01]  /*04a0*/  IMAD.MOV.U32 R10, RZ, RZ, 0x38 ;  /* 0x00000038ff0a7424 */ /* 0x000fe200078e00ff */
[----:B------:R-:W3:Y:S01]  /*04b0*/  LDCU.64 UR6, c[0x4][0x8] ;  /* 0x01000100ff0677ac */ /* 0x000ee20008000a00 */
[----:B------:R-:W-:-:S02]  /*04c0*/  IMAD.MOV.U32 R11, RZ, RZ, 0x0 ;  /* 0x00000000ff0b7424 */ /* 0x000fc400078e00ff */
[----:B------:R-:W-:Y:S02]  /*04d0*/  IMAD.MOV.U32 R20, RZ, RZ, 0x48 ;  /* 0x00000048ff147424 */ /* 0x000fe400078e00ff */
[----:B------:R-:W-:Y:S01]  /*04e0*/  IMAD.MOV.U32 R24, RZ, RZ, 0x20 ;  /* 0x00000020ff187424 */ /* 0x000fe200078e00ff */
[----:B------:R-:W-:Y:S01]  /*04f0*/  STL.128 [R1+0x80], R8 ;  /* 0x0000800801007387 */ /* 0x000fe20000100c00 */
[----:B------:R-:W-:Y:S02]  /*0500*/  IMAD.MOV.U32 R26, RZ, RZ, 0x18 ;  /* 0x00000018ff1a7424 */ /* 0x000fe400078e00ff */
[----:B------:R-:W-:Y:S01]  /*0510*/  IMAD.MOV.U32 R27, RZ, RZ, 0x0 ;  /* 0x00000000ff1b7424 */ /* 0x000fe200078e00ff */
[----:B------:R-:W-:Y:S01]  /*0520*/  STL.64 [R1+0x90], R20 ;  /* 0x0000901401007387 */ /* 0x000fe20000100a00 */
[----:B------:R-:W-:Y:S02]  /*0530*/  IMAD.MOV.U32 R4, RZ, RZ, 0x10 ;  /* 0x00000010ff047424 */ /* 0x000fe400078e00ff */
[----:B------:R-:W-:Y:S01]  /*0540*/  IMAD.MOV.U32 R5, RZ, RZ, 0x0 ;  /* 0x00000000ff057424 */ /* 0x000fe200078e00ff */
[----:B------:R4:W-:Y:S01]  /*0550*/  STL.128 [R1+0x60], R24 ;  /* 0x0000601801007387 */ /* 0x0009e20000100c00 */
[----:B------:R-:W-:-:S02]  /*0560*/  IMAD.MOV.U32 R6, RZ, RZ, 0x8 ;  /* 0x00000008ff067424 */ /* 0x000fc400078e00ff */
[----:B------:R-:W-:-:S05]  /*0570*/  IMAD.MOV.U32 R7, RZ, RZ, 0x0 ;  /* 0x00000000ff077424 */ /* 0x000fca00078e00ff */
[----:B------:R3:W-:Y:S01]  /*0580*/  STL.128 [R1+0x50], R4 ;  /* 0x0000500401007387 */ /* 0x0007e20000100c00 */
[----:B----4-:R-:W-:-:S05]  /*0590*/  VIADD R25, R1, 0x10 ;  /* 0x0000001001197836 */ /* 0x010fca0000000000 */
[----:B0-----:R-:W-:Y:S01]  /*05a0*/  IADD3 R24, P0, P1, R25, 0x80, R0 ;  /* 0x0000008019187810 */ /* 0x001fe2000791e000 */
[----:B---3--:R-:W-:-:S03]  /*05b0*/  IMAD.U32 R4, RZ, RZ, UR6 ;  /* 0x00000006ff047e24 */ /* 0x008fc6000f8e00ff */
[----:B-1----:R-:W-:Y:S01]  /*05c0*/  IADD3.X R16, PT, PT, RZ, UR4, RZ, P0, P1 ;  /* 0x00000004ff107c10 */ /* 0x002fe200087e24ff */
[----:B------:R-:W-:Y:S02]  /*05d0*/  IMAD.U32 R5, RZ, RZ, UR7 ;  /* 0x00000007ff057e24 */ /* 0x000fe4000f8e00ff */
[----:B------:R-:W-:Y:S02]  /*05e0*/  IMAD.MOV.U32 R6, RZ, RZ, R24 ;  /* 0x000000ffff067224 */ /* 0x000fe400078e0018 */
[----:B--2---:R-:W-:-:S07]  /*05f0*/  IMAD.MOV.U32 R7, RZ, RZ, R16 ;  /* 0x000000ffff077224 */ /* 0x004fce00078e0010 */
[----:B------:R-:W-:-:S07]  /*0600*/  LEPC R20, `(.L_x_2) ;  /* 0x000000001014794e */ /* 0x000fce0000000000 */
[----:B------:R-:W-:Y:S05]  /*0610*/  CALL.ABS.NOINC R22 ;  /* 0x0000000016007343 */ /* 0x000fea0003c00000 */
.L_x_2:
[----:B------:R-:W0:Y:S08]  /*0620*/  LDC R0, c[0x0][0x390] ;  /* 0x0000e400ff007b82 */ /* 0x000e300000000800 */
[----:B------:R-:W1:Y:S01]  /*0630*/  LDC R3, c[0x0][0x360] ;  /* 0x0000d800ff037b82 */ /* 0x000e620000000800 */
[----:B0-----:R-:W-:-:S04]  /*0640*/  ISETP.GE.AND P0, PT, R0, 0x1, PT ;  /* 0x000000010000780c */ /* 0x001fc80003f06270 */
[----:B-1----:R-:W-:-:S13]  /*0650*/  ISETP.NE.OR P0, PT, R3, 0x2, !P0 ;  /* 0x000000020300780c */ /* 0x002fda0004705670 */
[----:B------:R-:W-:Y:S05]  /*0660*/  @P0 BRA `(.L_x_3) ;  /* 0x00000008006c0947 */ /* 0x000fea0003800000 */
[----:B------:R-:W0:Y:S01]  /*0670*/  LDC.64 R28, c[0x0][0x358] ;  /* 0x0000d600ff1c7b82 */ /* 0x000e220000000a00 */
[C---:B------:R-:W-:Y:S01]  /*0680*/  ISETP.GE.U32.AND P0, PT, R0.reuse, 0x4, PT ;  /* 0x000000040000780c */ /* 0x040fe20003f06070 */
[----:B------:R-:W-:Y:S01]  /*0690*/  HFMA2 R26, -RZ, RZ, 0, 0 ;  /* 0x00000000ff1a7431 */ /* 0x000fe200000001ff */
[----:B------:R-:W-:-:S11]  /*06a0*/  LOP3.LUT R27, R0, 0x3, RZ, 0xc0, !PT ;  /* 0x00000003001b7812 */ /* 0x000fd600078ec0ff */
[----:B------:R-:W-:Y:S05]  /*06b0*/  @!P0 BRA `(.L_x_4) ;  /* 0x0000000800108947 */ /* 0x000fea0003800000 */
[----:B------:R-:W1:Y:S01]  /*06c0*/  LDCU.64 UR4, c[0x0][0x388] ;  /* 0x00007100ff0477ac */ /* 0x000e620008000a00 */
[----:B------:R-:W-:Y:S01]  /*06d0*/  LOP3.LUT R26, R0, 0x7ffffffc, RZ, 0xc0, !PT ;  /* 0x7ffffffc001a7812 */ /* 0x000fe200078ec0ff */
[----:B------:R-:W-:Y:S01]  /*06e0*/  BSSY B0, `(.L_x_4) ;  /* 0x0000081000007945 */ /* 0x000fe20003800000 */
[----:B------:R-:W-:-:S03]  /*06f0*/  IMAD.MOV.U32 R0, RZ, RZ, R25 ;  /* 0x000000ffff007224 */ /* 0x000fc600078e0019 */
[----:B------:R-:W-:-:S05]  /*0700*/  IMAD.MOV R3, RZ, RZ, -R26 ;  /* 0x000000ffff037224 */ /* 0x000fca00078e0a1a */
[----:B------:R-:W-:Y:S01]  /*0710*/  ISETP.GE.AND P0, PT, R3, RZ, PT ;  /* 0x000000ff0300720c */ /* 0x000fe20003f06270 */
[----:B-1----:R-:W-:-:S04]  /*0720*/  UIADD3 UR4, UP0, UPT, UR4, 0x8, URZ ;  /* 0x0000000804047890 */ /* 0x002fc8000ff1e0ff */
[----:B------:R-:W-:Y:S02]  /*0730*/  UIADD3.X UR5, UPT, UPT, URZ, UR5, URZ, UP0, !UPT ;  /* 0x00000005ff057290 */ /* 0x000fe400087fe4ff */
[----:B------:R-:W-:-:S04]  /*0740*/  IMAD.U32 R30, RZ, RZ, UR4 ;  /* 0x00000004ff1e7e24 */ /* 0x000fc8000f8e00ff */
[----:B------:R-:W-:Y:S02]  /*0750*/  IMAD.U32 R31, RZ, RZ, UR5 ;  /* 0x00000005ff1f7e24 */ /* 0x000fe4000f8e00ff */
[----:B------:R-:W-:Y:S05]  /*0760*/  @P0 BRA `(.L_x_5) ;  /* 0x00000004008c0947 */ /* 0x000fea0003800000 */
[----:B------:R-:W-:Y:S01]  /*0770*/  IMAD.MOV R4, RZ, RZ, -R3 ;  /* 0x000000ffff047224 */ /* 0x000fe200078e0a03 */
[----:B------:R-:W-:-:S04]  /*0780*/  PLOP3.LUT P0, PT, PT, PT, PT, 0x80, 0x8 ;  /* 0x000000000008781c */ /* 0x000fc80003f0f070 */
[----:B------:R-:W-:-:S13]  /*0790*/  ISETP.GT.AND P1, PT, R4, 0xc, PT ;  /* 0x0000000c0400780c */ /* 0x000fda0003f24270 */
[----:B------:R-:W-:Y:S05]  /*07a0*/  @!P1 BRA `(.L_x_6) ;  /* 0x0000000000dc9947 */ /* 0x000fea0003800000 */
[----:B------:R-:W-:Y:S01]  /*07b0*/  BSSY B1, `(.L_x_6) ;  /* 0x0000036000017945 */ /* 0x000fe20003800000 */
[----:B------:R-:W-:-:S13]  /*07c0*/  PLOP3.LUT P0, PT, PT, PT, PT, 0x8, 0x80 ;  /* 0x000000000080781c */ /* 0x000fda0003f0e170 */
.L_x_7:
[C---:B0-----:R-:W-:Y:S02]  /*07d0*/  R2UR UR4, R28.reuse ;  /* 0x000000001c0472ca */ /* 0x041fe400000e0000 */
[C---:B------:R-:W-:Y:S02]  /*07e0*/  R2UR UR5, R29.reuse ;  /* 0x000000001d0572ca */ /* 0x040fe400000e0000 */
[C---:B------:R-:W-:Y:S02]  /*07f0*/  R2UR UR6, R28.reuse ;  /* 0x000000001c0672ca */ /* 0x040fe400000e0000 */
[C---:B------:R-:W-:Y:S02]  /*0800*/  R2UR UR7, R29.reuse ;  /* 0x000000001d0772ca */ /* 0x040fe400000e0000 */
[----:B------:R-:W-:Y:S02]  /*0810*/  R2UR UR8, R28 ;  /* 0x000000001c0872ca */ /* 0x000fe400000e0000 */
[----:B------:R-:W-:-:S02]  /*0820*/  R2UR UR9, R29 ;  /* 0x000000001d0972ca */ /* 0x000fc400000e0000 */
[C---:B------:R-:W-:Y:S02]  /*0830*/  R2UR UR10, R28.reuse ;  /* 0x000000001c0a72ca */ /* 0x040fe400000e0000 */
[C---:B------:R-:W-:Y:S01]  /*0840*/  R2UR UR11, R29.reuse ;  /* 0x000000001d0b72ca */ /* 0x040fe200000e0000 */
[----:B------:R-:W2:Y:S01]  /*0850*/  LDG.E R4, desc[UR4][R30.64+-0x8] ;  /* 0xfffff8041e047981 */ /* 0x000ea2000c1e1900 */
[C---:B------:R-:W-:Y:S02]  /*0860*/  R2UR UR12, R28.reuse ;  /* 0x000000001c0c72ca */ /* 0x040fe400000e0000 */
[C---:B------:R-:W-:Y:S01]  /*0870*/  R2UR UR13, R29.reuse ;  /* 0x000000001d0d72ca */ /* 0x040fe200000e0000 */
[----:B------:R-:W2:Y:S01]  /*0880*/  LDG.E R5, desc[UR6][R30.64+-0x4] ;  /* 0xfffffc061e057981 */ /* 0x000ea2000c1e1900 */
[C---:B------:R-:W-:Y:S02]  /*0890*/  R2UR UR14, R28.reuse ;  /* 0x000000001c0e72ca */ /* 0x040fe400000e0000 */
[----:B------:R-:W-:Y:S01]  /*08a0*/  R2UR UR15, R29 ;  /* 0x000000001d0f72ca */ /* 0x000fe200000e0000 */
[----:B------:R-:W2:Y:S01]  /*08b0*/  LDG.E R6, desc[UR8][R30.64] ;  /* 0x000000081e067981 */ /* 0x000ea2000c1e1900 */
[----:B------:R-:W-:-:S02]  /*08c0*/  R2UR UR16, R28 ;  /* 0x000000001c1072ca */ /* 0x000fc400000e0000 */
[C---:B------:R-:W-:Y:S01]  /*08d0*/  R2UR UR17, R29.reuse ;  /* 0x000000001d1172ca */ /* 0x040fe200000e0000 */
[----:B------:R-:W2:Y:S01]  /*08e0*/  LDG.E R7, desc[UR10][R30.64+0x4] ;  /* 0x0000040a1e077981 */ /* 0x000ea2000c1e1900 */
[C---:B------:R-:W-:Y:S02]  /*08f0*/  R2UR UR18, R28.reuse ;  /* 0x000000001c1272ca */ /* 0x040fe400000e0000 */
[C---:B------:R-:W-:Y:S01]  /*0900*/  R2UR UR19, R29.reuse ;  /* 0x000000001d1372ca */ /* 0x040fe200000e0000 */
[----:B------:R-:W3:Y:S01]  /*0910*/  LDG.E R8, desc[UR4][R30.64+0x8] ;  /* 0x000008041e087981 */ /* 0x000ee2000c1e1900 */
[C---:B------:R-:W-:Y:S02]  /*0920*/  R2UR UR20, R28.reuse ;  /* 0x000000001c1472ca */ /* 0x040fe400000e0000 */
[----:B------:R-:W-:Y:S01]  /*0930*/  R2UR UR21, R29 ;  /* 0x000000001d1572ca */ /* 0x000fe200000e0000 */
[----:B------:R-:W3:Y:S01]  /*0940*/  LDG.E R9, desc[UR6][R30.64+0xc] ;  /* 0x00000c061e097981 */ /* 0x000ee2000c1e1900 */
[----:B------:R-:W-:-:S02]  /*0950*/  R2UR UR22, R28 ;  /* 0x000000001c1672ca */ /* 0x000fc400000e0000 */
[C---:B------:R-:W-:Y:S01]  /*0960*/  R2UR UR23, R29.reuse ;  /* 0x000000001d1772ca */ /* 0x040fe200000e0000 */
[----:B------:R-:W3:Y:S01]  /*0970*/  LDG.E R10, desc[UR8][R30.64+0x10] ;  /* 0x000010081e0a7981 */ /* 0x000ee2000c1e1900 */
[C---:B------:R-:W-:Y:S02]  /*0980*/  R2UR UR24, R28.reuse ;  /* 0x000000001c1872ca */ /* 0x040fe400000e0000 */
[C---:B------:R-:W-:Y:S01]  /*0990*/  R2UR UR25, R29.reuse ;  /* 0x000000001d1972ca */ /* 0x040fe200000e0000 */
[----:B------:R-:W3:Y:S01]  /*09a0*/  LDG.E R11, desc[UR10][R30.64+0x14] ;  /* 0x0000140a1e0b7981 */ /* 0x000ee2000c1e1900 */
[----:B------:R-:W-:Y:S02]  /*09b0*/  R2UR UR26, R28 ;  /* 0x000000001c1a72ca */ /* 0x000fe400000e0000 */
[----:B------:R-:W-:Y:S01]  /*09c0*/  R2UR UR27, R29 ;  /* 0x000000001d1b72ca */ /* 0x000fe200000e0000 */
[----:B------:R-:W4:Y:S04]  /*09d0*/  LDG.E R12, desc[UR12][R30.64+0x18] ;  /* 0x0000180c1e0c7981 */ /* 0x000f28000c1e1900 */
[----:B------:R-:W4:Y:S04]  /*09e0*/  LDG.E R13, desc[UR14][R30.64+0x1c] ;  /* 0x00001c0e1e0d7981 */ /* 0x000f28000c1e1900 */
[----:B------:R-:W4:Y:S04]  /*09f0*/  LDG.E R14, desc[UR16][R30.64+0x20] ;  /* 0x000020101e0e7981 */ /* 0x000f28000c1e1900 */
[----:B------:R-:W4:Y:S04]  /*0a00*/  LDG.E R15, desc[UR18][R30.64+0x24] ;  /* 0x000024121e0f7981 */ /* 0x000f28000c1e1900 */
[----:B------:R-:W5:Y:S04]  /*0a10*/  LDG.E R20, desc[UR20][R30.64+0x28] ;  /* 0x000028141e147981 */ /* 0x000f68000c1e1900 */
[----:B------:R-:W5:Y:S04]  /*0a20*/  LDG.E R21, desc[UR22][R30.64+0x2c] ;  /* 0x00002c161e157981 */ /* 0x000f68000c1e1900 */
[----:B------:R-:W5:Y:S04]  /*0a30*/  LDG.E R22, desc[UR24][R30.64+0x30] ;  /* 0x000030181e167981 */ /* 0x000f68000c1e1900 */
[----:B------:R0:W5:Y:S01]  /*0a40*/  LDG.E R23, desc[UR26][R30.64+0x34] ;  /* 0x0000341a1e177981 */ /* 0x000162000c1e1900 */
[----:B------:R-:W-:-:S04]  /*0a50*/  IADD3 R3, PT, PT, R3, 0x10, RZ ;  /* 0x0000001003037810 */ /* 0x000fc80007ffe0ff */
[----:B------:R-:W-:Y:S01]  /*0a60*/  ISETP.GE.AND P1, PT, R3, -0xc, PT ;  /* 0xfffffff40300780c */ /* 0x000fe20003f26270 */
[----:B--2---:R1:W-:Y:S02]  /*0a70*/  STL.128 [R0], R4 ;  /* 0x0000000400007387 */ /* 0x0043e40000100c00 */
[----:B-1----:R-:W-:Y:S02]  /*0a80*/  IADD3 R4, P2, PT, R30, 0x40, RZ ;  /* 0x000000401e047810 */ /* 0x002fe40007f5e0ff */
[----:B---3--:R-:W-:Y:S03]  /*0a90*/  STL.128 [R0+0x10], R8 ;  /* 0x0000100800007387 */ /* 0x008fe60000100c00 */
[----:B------:R-:W-:Y:S02]  /*0aa0*/  IMAD.X R5, RZ, RZ, R31, P2 ;  /* 0x000000ffff057224 */ /* 0x000fe400010e061f */
[----:B0-----:R-:W-:-:S02]  /*0ab0*/  IMAD.MOV.U32 R30, RZ, RZ, R4 ;  /* 0x000000ffff1e7224 */ /* 0x001fc400078e0004 */
[----:B------:R-:W-:Y:S01]  /*0ac0*/  IMAD.MOV.U32 R31, RZ, RZ, R5 ;  /* 0x000000ffff1f7224 */ /* 0x000fe200078e0005 */
[----:B----4-:R-:W-:Y:S04]  /*0ad0*/  STL.128 [R0+0x20], R12 ;  /* 0x0000200c00007387 */ /* 0x010fe80000100c00 */
[----:B-----5:R0:W-:Y:S02]  /*0ae0*/  STL.128 [R0+0x30], R20 ;  /* 0x0000301400007387 */ /* 0x0201e40000100c00 */
[----:B0-----:R-:W-:Y:S01]  /*0af0*/  VIADD R0, R0, 0x40 ;  /* 0x0000004000007836 */ /* 0x001fe20000000000 */
[----:B------:R-:W-:Y:S06]  /*0b00*/  @!P1 BRA `(.L_x_7) ;  /* 0xfffffffc00309947 */ /* 0x000fec000383ffff */
[----:B------:R-:W-:Y:S05]  /*0b10*/  BSYNC B1 ;  /* 0x0000000000017941 */ /* 0x000fea0003800000 */
.L_x_6:
[----:B------:R-:W-:Y:S01]  /*0b20*/  IMAD.MOV R4, RZ, RZ, -R3 ;  /* 0x000000ffff047224 */ /* 0x000fe200078e0a03 */
[----:B------:R-:W-:Y:S04]  /*0b30*/  BSSY B1, `(.L_x_8) ;  /* 0x0000024000017945 */ /* 0x000fe80003800000 */
[----:B------:R-:W-:-:S13]  /*0b40*/  ISETP.GT.AND P1, PT, R4, 0x4, PT ;  /* 0x000000040400780c */ /* 0x000fda0003f24270 */
[----:B------:R-:W-:Y:S05]  /*0b50*/  @!P1 BRA `(.L_x_9) ;  /* 0x0000000000849947 */ /* 0x000fea0003800000 */
        /* <DEDUP_REMOVED lines=18> */
[----:B------:R-:W-:Y:S02]  /*0c80*/  R2UR UR18, R28 ;  /* 0x000000001c1272ca */ /* 0x000fe400000e0000 */
[----:B------:R-:W-:Y:S01]  /*0c90*/  R2UR UR19, R29 ;  /* 0x000000001d1372ca */ /* 0x000fe200000e0000 */
[----:B------:R-:W3:Y:S04]  /*0ca0*/  LDG.E R12, desc[UR12][R30.64+0x8] ;  /* 0x0000080c1e0c7981 */ /* 0x000ee8000c1e1900 */
[----:B------:R-:W3:Y:S04]  /*0cb0*/  LDG.E R13, desc[UR14][R30.64+0xc] ;  /* 0x00000c0e1e0d7981 */ /* 0x000ee8000c1e1900 */
[----:B------:R-:W3:Y:S04]  /*0cc0*/  LDG.E R14, desc[UR16][R30.64+0x10] ;  /* 0x000010101e0e7981 */ /* 0x000ee8000c1e1900 */
[----:B------:R0:W3:Y:S01]  /*0cd0*/  LDG.E R15, desc[UR18][R30.64+0x14] ;  /* 0x000014121e0f7981 */ /* 0x0000e2000c1e1900 */
[----:B------:R-:W-:-:S04]  /*0ce0*/  IADD3 R4, P1, PT, R30, 0x20, RZ ;  /* 0x000000201e047810 */ /* 0x000fc80007f3e0ff */
[----:B------:R-:W-:Y:S01]  /*0cf0*/  IADD3.X R5, PT, PT, RZ, R31, RZ, P1, !PT ;  /* 0x0000001fff057210 */ /* 0x000fe20000ffe4ff */
[----:B------:R-:W-:Y:S01]  /*0d00*/  VIADD R3, R3, 0x8 ;  /* 0x0000000803037836 */ /* 0x000fe20000000000 */
[----:B------:R-:W-:Y:S01]  /*0d10*/  PLOP3.LUT P0, PT, PT, PT, PT, 0x8, 0x80 ;  /* 0x000000000080781c */ /* 0x000fe20003f0e170 */
[----:B0-----:R-:W-:Y:S02]  /*0d20*/  IMAD.MOV.U32 R30, RZ, RZ, R4 ;  /* 0x000000ffff1e7224 */ /* 0x001fe400078e0004 */
[----:B------:R-:W-:Y:S01]  /*0d30*/  IMAD.MOV.U32 R31, RZ, RZ, R5 ;  /* 0x000000ffff1f7224 */ /* 0x000fe200078e0005 */
[----:B--2---:R-:W-:Y:S04]  /*0d40*/  STL.128 [R0], R8 ;  /* 0x0000000800007387 */ /* 0x004fe80000100c00 */
[----:B---3--:R0:W-:Y:S02]  /*0d50*/  STL.128 [R0+0x10], R12 ;  /* 0x0000100c00007387 */ /* 0x0081e40000100c00 */
[----:B0-----:R-:W-:-:S07]  /*0d60*/  VIADD R0, R0, 0x20 ;  /* 0x0000002000007836 */ /* 0x001fce0000000000 */
.L_x_9:
[----:B------:R-:W-:Y:S05]  /*0d70*/  BSYNC B1 ;  /* 0x0000000000017941 */ /* 0x000fea0003800000 */
.L_x_8:
[----:B------:R-:W-:-:S13]  /*0d80*/  ISETP.NE.OR P0, PT, R3, RZ, P0 ;  /* 0x000000ff0300720c */ /* 0x000fda0000705670 */
[----:B------:R-:W-:Y:S05]  /*0d90*/  @!P0 BRA `(.L_x_10) ;  /* 0x0000000000548947 */ /* 0x000fea0003800000 */
.L_x_5:
[C---:B0-----:R-:W-:Y:S02]  /*0da0*/  R2UR UR4, R28.reuse ;  /* 0x000000001c0472ca */ /* 0x041fe400000e0000 */
[C---:B------:R-:W-:Y:S02]  /*0db0*/  R2UR UR5, R29.reuse ;  /* 0x000000001d0572ca */ /* 0x040fe400000e0000 */
[C---:B------:R-:W-:Y:S02]  /*0dc0*/  R2UR UR6, R28.reuse ;  /* 0x000000001c0672ca */ /* 0x040fe400000e0000 */
[C---:B------:R-:W-:Y:S02]  /*0dd0*/  R2UR UR7, R29.reuse ;  /* 0x000000001d0772ca */ /* 0x040fe400000e0000 */
[----:B------:R-:W-:Y:S02]  /*0de0*/  R2UR UR8, R28 ;  /* 0x000000001c0872ca */ /* 0x000fe400000e0000 */
[----:B------:R-:W-:-:S02]  /*0df0*/  R2UR UR9, R29 ;  /* 0x000000001d0972ca */ /* 0x000fc400000e0000 */
[----:B------:R-:W-:Y:S02]  /*0e00*/  R2UR UR10, R28 ;  /* 0x000000001c0a72ca */ /* 0x000fe400000e0000 */
[----:B------:R-:W-:Y:S01]  /*0e10*/  R2UR UR11, R29 ;  /* 0x000000001d0b72ca */ /* 0x000fe200000e0000 */
[----:B------:R-:W2:Y:S04]  /*0e20*/  LDG.E R4, desc[UR4][R30.64+-0x8] ;  /* 0xfffff8041e047981 */ /* 0x000ea8000c1e1900 */
[----:B------:R-:W2:Y:S04]  /*0e30*/  LDG.E R5, desc[UR6][R30.64+-0x4] ;  /* 0xfffffc061e057981 */ /* 0x000ea8000c1e1900 */
[----:B------:R-:W2:Y:S04]  /*0e40*/  LDG.E R6, desc[UR8][R30.64] ;  /* 0x000000081e067981 */ /* 0x000ea8000c1e1900 */
[----:B------:R0:W2:Y:S01]  /*0e50*/  LDG.E R7, desc[UR10][R30.64+0x4] ;  /* 0x0000040a1e077981 */ /* 0x0000a2000c1e1900 */
[----:B------:R-:W-:Y:S01]  /*0e60*/  VIADD R3, R3, 0x4 ;  /* 0x0000000403037836 */ /* 0x000fe20000000000 */
[----:B------:R-:W-:-:S04]  /*0e70*/  IADD3 R8, P1, PT, R30, 0x10, RZ ;  /* 0x000000101e087810 */ /* 0x000fc80007f3e0ff */
[----:B------:R-:W-:Y:S02]  /*0e80*/  ISETP.NE.AND P0, PT, R3, RZ, PT ;  /* 0x000000ff0300720c */ /* 0x000fe40003f05270 */
[----:B------:R-:W-:Y:S01]  /*0e90*/  IADD3.X R9, PT, PT, RZ, R31, RZ, P1, !PT ;  /* 0x0000001fff097210 */ /* 0x000fe20000ffe4ff */
[----:B0-----:R-:W-:-:S04]  /*0ea0*/  IMAD.MOV.U32 R30, RZ, RZ, R8 ;  /* 0x000000ffff1e7224 */ /* 0x001fc800078e0008 */
[----:B------:R-:W-:Y:S01]  /*0eb0*/  IMAD.MOV.U32 R31, RZ, RZ, R9 ;  /* 0x000000ffff1f7224 */ /* 0x000fe200078e0009 */
[----:B--2---:R0:W-:Y:S02]  /*0ec0*/  STL.128 [R0], R4 ;  /* 0x0000000400007387 */ /* 0x0041e40000100c00 */
[----:B0-----:R-:W-:-:S03]  /*0ed0*/  VIADD R0, R0, 0x10 ;  /* 0x0000001000007836 */ /* 0x001fc60000000000 */
[----:B------:R-:W-:Y:S05]  /*0ee0*/  @P0 BRA `(.L_x_5) ;  /* 0xfffffffc00ac0947 */ /* 0x000fea000383ffff */
.L_x_10:
[----:B------:R-:W-:Y:S05]  /*0ef0*/  BSYNC B0 ;  /* 0x0000000000007941 */ /* 0x000fea0003800000 */
.L_x_4:
[----:B------:R-:W-:Y:S01]  /*0f00*/  ISETP.NE.AND P0, PT, R27, RZ, PT ;  /* 0x000000ff1b00720c */ /* 0x000fe20003f05270 */
[----:B------:R-:W-:-:S12]  /*0f10*/  BSSY B0, `(.L_x_3) ;  /* 0x0000010000007945 */ /* 0x000fd80003800000 */
[----:B------:R-:W-:Y:S05]  /*0f20*/  @!P0 BRA `(.L_x_11) ;  /* 0x0000000000388947 */ /* 0x000fea0003800000 */
[----:B------:R-:W1:Y:S01]  /*0f30*/  LDC.64 R4, c[0x0][0x388] ;  /* 0x0000e200ff047b82 */ /* 0x000e620000000a00 */
[----:B------:R-:W-:Y:S02]  /*0f40*/  IMAD.MOV R27, RZ, RZ, -R27 ;  /* 0x000000ffff1b7224 */ /* 0x000fe400078e0a1b */
[C---:B------:R-:W-:Y:S02]  /*0f50*/  IMAD R3, R26.reuse, 0x4, R25 ;  /* 0x000000041a037824 */ /* 0x040fe400078e0219 */
[----:B-1----:R-:W-:-:S07]  /*0f60*/  IMAD.WIDE.U32 R4, R26, 0x4, R4 ;  /* 0x000000041a047825 */ /* 0x002fce00078e0004 */
.L_x_12:
[----:B0-----:R-:W-:Y:S02]  /*0f70*/  R2UR UR4, R28 ;  /* 0x000000001c0472ca */ /* 0x001fe400000e0000 */
[----:B------:R-:W-:-:S13]  /*0f80*/  R2UR UR5, R29 ;  /* 0x000000001d0572ca */ /* 0x000fda00000e0000 */
[----:B------:R0:W2:Y:S01]  /*0f90*/  LDG.E R0, desc[UR4][R4.64] ;  /* 0x0000000404007981 */ /* 0x0000a2000c1e1900 */
[----:B------:R-:W-:-:S05]  /*0fa0*/  VIADD R27, R27, 0x1 ;  /* 0x000000011b1b7836 */ /* 0x000fca0000000000 */
[----:B------:R-:W-:Y:S02]  /*0fb0*/  ISETP.NE.AND P0, PT, R27, RZ, PT ;  /* 0x000000ff1b00720c */ /* 0x000fe40003f05270 */
[----:B0-----:R-:W-:-:S04]  /*0fc0*/  IADD3 R4, P1, PT, R4, 0x4, RZ ;  /* 0x0000000404047810 */ /* 0x001fc80007f3e0ff */
[----:B------:R-:W-:Y:S01]  /*0fd0*/  IADD3.X R5, PT, PT, RZ, R5, RZ, P1, !PT ;  /* 0x00000005ff057210 */ /* 0x000fe20000ffe4ff */
[----:B--2---:R0:W-:Y:S02]  /*0fe0*/  STL [R3], R0 ;  /* 0x0000000003007387 */ /* 0x0041e40000100800 */
[----:B0-----:R-:W-:-:S04]  /*0ff0*/  VIADD R3, R3, 0x4 ;  /* 0x0000000403037836 */ /* 0x001fc80000000000 */
[----:B------:R-:W-:Y:S05]  /*1000*/  @P0 BRA `(.L_x_12) ;  /* 0xfffffffc00d80947 */ /* 0x000fea000383ffff */
.L_x_11:
[----:B------:R-:W-:Y:S05]  /*1010*/  BSYNC B0 ;  /* 0x0000000000007941 */ /* 0x000fea0003800000 */
.L_x_3:
[----:B------:R-:W2:Y:S01]  /*1020*/  LDL R23, [R1+0x10] ;  /* 0x0000100001177983 */ /* 0x000ea20000100800 */
[----:B------:R-:W-:Y:S01]  /*1030*/  MOV R22, 0x0 ;  /* 0x0000000000167802 */ /* 0x000fe20000000f00 */
[----:B------:R-:W1:Y:S01]  /*1040*/  LDCU.64 UR4, c[0x4][0x10] ;  /* 0x01000200ff0477ac */ /* 0x000e620008000a00 */
[----:B------:R-:W-:Y:S01]  /*1050*/  IMAD.MOV.U32 R6, RZ, RZ, R24 ;  /* 0x000000ffff067224 */ /* 0x000fe200078e0018 */
[----:B------:R-:W-:Y:S01]  /*1060*/  MOV R7, R16 ;  /* 0x0000001000077202 */ /* 0x000fe20000000f00 */
[----:B------:R3:W4:Y:S01]  /*1070*/  LDC.64 R8, c[0x4][R22] ;  /* 0x0100000016087b82 */ /* 0x0007220000000a00 */
[----:B-1----:R-:W-:Y:S02]  /*1080*/  IMAD.U32 R4, RZ, RZ, UR4 ;  /* 0x00000004ff047e24 */ /* 0x002fe4000f8e00ff */
[----:B------:R-:W-:Y:S02]  /*1090*/  IMAD.U32 R5, RZ, RZ, UR5 ;  /* 0x00000005ff057e24 */ /* 0x000fe4000f8e00ff */
[----:B--2---:R-:W-:-:S05]  /*10a0*/  VIADD R23, R23, 0x2b5a5 ;  /* 0x0002b5a517177836 */ /* 0x004fca0000000000 */
[----:B------:R-:W-:-:S05]  /*10b0*/  LOP3.LUT R0, R23, 0x7, RZ, 0xc0, !PT ;  /* 0x0000000717007812 */ /* 0x000fca00078ec0ff */
[----:B----4-:R3:W-:Y:S02]  /*10c0*/  STL [R1+0x90], R0 ;  /* 0x0000900001007387 */ /* 0x0107e40000100800 */
[----:B------:R-:W-:-:S07]  /*10d0*/  LEPC R20, `(.L_x_13) ;  /* 0x000000001014794e */ /* 0x000fce0000000000 */
[----:B0--3--:R-:W-:Y:S05]  /*10e0*/  CALL.ABS.NOINC R8 ;  /* 0x0000000008007343 */ /* 0x009fea0003c00000 */
.L_x_13:
[----:B------:R-:W2:Y:S01]  /*10f0*/  LDL R0, [R1+0x14] ;  /* 0x0000140001007983 */ /* 0x000ea20000100800 */
[----:B------:R-:W-:Y:S01]  /*1100*/  IMAD R23, R23, 0x20, R23 ;  /* 0x0000002017177824 */ /* 0x000fe200078e0217 */
[----:B------:R0:W1:Y:S01]  /*1110*/  LDC.64 R8, c[0x4][R22] ;  /* 0x0100000016087b82 */ /* 0x0000620000000a00 */
[----:B------:R-:W3:Y:S01]  /*1120*/  LDCU.64 UR4, c[0x4][0x10] ;  /* 0x01000200ff0477ac */ /* 0x000ee20008000a00 */
[----:B------:R-:W-:Y:S01]  /*1130*/  MOV R6, R24 ;  /* 0x0000001800067202 */ /* 0x000fe20000000f00 */
[----:B------:R-:W-:Y:S02]  /*1140*/  IMAD.MOV.U32 R7, RZ, RZ, R16 ;  /* 0x000000ffff077224 */ /* 0x000fe400078e0010 */
[----:B---3--:R-:W-:Y:S02]  /*1150*/  IMAD.U32 R4, RZ, RZ, UR4 ;  /* 0x00000004ff047e24 */ /* 0x008fe4000f8e00ff */
[----:B------:R-:W-:Y:S02]  /*1160*/  IMAD.U32 R5, RZ, RZ, UR5 ;  /* 0x00000005ff057e24 */ /* 0x000fe4000f8e00ff */
[----:B--2---:R-:W-:-:S05]  /*1170*/  IMAD.IADD R23, R23, 0x1, R0 ;  /* 0x0000000117177824 */ /* 0x004fca00078e0200 */
[----:B------:R-:W-:-:S05]  /*1180*/  LOP3.LUT R0, R23, 0x7, RZ, 0xc0, !PT ;  /* 0x0000000717007812 */ /* 0x000fca00078ec0ff */
[----:B-1----:R0:W-:Y:S02]  /*1190*/  STL [R1+0x90], R0 ;  /* 0x0000900001007387 */ /* 0x0021e40000100800 */
[----:B------:R-:W-:-:S07]  /*11a0*/  LEPC R20, `(.L_x_14) ;  /* 0x000000001014794e */ /* 0x000fce0000000000 */
[----:B0-----:R-:W-:Y:S05]  /*11b0*/  CALL.ABS.NOINC R8 ;  /* 0x0000000008007343 */ /* 0x001fea0003c00000 */
.L_x_14:
[----:B------:R-:W2:Y:S01]  /*11c0*/  LDL R0, [R1+0x18] ;  /* 0x0000180001007983 */ /* 0x000ea20000100800 */
[----:B------:R-:W-:Y:S01]  /*11d0*/  IMAD R23, R23, 0x20, R23 ;  /* 0x0000002017177824 */ /* 0x000fe200078e0217 */
[----:B------:R0:W1:Y:S01]  /*11e0*/  LDC.64 R8, c[0x4][R22] ;  /* 0x0100000016087b82 */ /* 0x0000620000000a00 */
[----:B------:R-:W3:Y:S01]  /*11f0*/  LDCU.64 UR4, c[0x4][0x10] ;  /* 0x01000200ff0477ac */ /* 0x000ee20008000a00 */
[----:B------:R-:W-:Y:S02]  /*1200*/  IMAD.MOV.U32 R6, RZ, RZ, R24 ;  /* 0x000000ffff067224 */ /* 0x000fe400078e0018 */
[----:B------:R-:W-:Y:S02]  /*1210*/  IMAD.MOV.U32 R7, RZ, RZ, R16 ;  /* 0x000000ffff077224 */ /* 0x000fe400078e0010 */
[----:B---3--:R-:W-:Y:S01]  /*1220*/  IMAD.U32 R4, RZ, RZ, UR4 ;  /* 0x00000004ff047e24 */ /* 0x008fe2000f8e00ff */
[----:B------:R-:W-:Y:S01]  /*1230*/  MOV R5, UR5 ;  /* 0x0000000500057c02 */ /* 0x000fe20008000f00 */
[----:B--2---:R-:W-:-:S05]  /*1240*/  IMAD.IADD R23, R23, 0x1, R0 ;  /* 0x0000000117177824 */ /* 0x004fca00078e0200 */
[----:B------:R-:W-:-:S05]  /*1250*/  LOP3.LUT R0, R23, 0x7, RZ, 0xc0, !PT ;  /* 0x0000000717007812 */ /* 0x000fca00078ec0ff */
[----:B-1----:R0:W-:Y:S02]  /*1260*/  STL [R1+0x90], R0 ;  /* 0x0000900001007387 */ /* 0x0021e40000100800 */
[----:B------:R-:W-:-:S07]  /*1270*/  LEPC R20, `(.L_x_15) ;  /* 0x000000001014794e */ /* 0x000fce0000000000 */
[----:B0-----:R-:W-:Y:S05]  /*1280*/  CALL.ABS.NOINC R8 ;  /* 0x0000000008007343 */ /* 0x001fea0003c00000 */
.L_x_15:
[----:B------:R-:W2:Y:S01]  /*1290*/  LDL R0, [R1+0x1c] ;  /* 0x00001c0001007983 */ /* 0x000ea20000100800 */
[----:B------:R-:W-:Y:S01]  /*12a0*/  IMAD R23, R23, 0x20, R23 ;  /* 0x0000002017177824 */ /* 0x000fe200078e0217 */
[----:B------:R0:W1:Y:S01]  /*12b0*/  LDC.64 R8, c[0x4][R22] ;  /* 0x0100000016087b82 */ /* 0x0000620000000a00 */
[----:B------:R-:W3:Y:S01]  /*12c0*/  LDCU.64 UR4, c[0x4][0x10] ;  /* 0x01000200ff0477ac */ /* 0x000ee20008000a00 */
[----:B------:R-:W-:Y:S02]  /*12d0*/  IMAD.MOV.U32 R6, RZ, RZ, R24 ;  /* 0x000000ffff067224 */ /* 0x000fe400078e0018 */
[----:B------:R-:W-:Y:S01]  /*12e0*/  IMAD.MOV.U32 R7, RZ, RZ, R16 ;  /* 0x000000ffff077224 */ /* 0x000fe200078e0010 */
[----:B---3--:R-:W-:Y:S01]  /*12f0*/  MOV R4, UR4 ;  /* 0x0000000400047c02 */ /* 0x008fe20008000f00 */
[----:B------:R-:W-:Y:S02]  /*1300*/  IMAD.U32 R5, RZ, RZ, UR5 ;  /* 0x00000005ff057e24 */ /* 0x000fe4000f8e00ff */
[----:B--2---:R-:W-:-:S05]  /*1310*/  IMAD.IADD R23, R23, 0x1, R0 ;  /* 0x0000000117177824 */ /* 0x004fca00078e0200 */
[----:B------:R-:W-:-:S05]  /*1320*/  LOP3.LUT R0, R23, 0x7, RZ, 0xc0, !PT ;  /* 0x0000000717007812 */ /* 0x000fca00078ec0ff */
[----:B-1----:R0:W-:Y:S02]  /*1330*/  STL [R1+0x90], R0 ;  /* 0x0000900001007387 */ /* 0x0021e40000100800 */
[----:B------:R-:W-:-:S07]  /*1340*/  LEPC R20, `(.L_x_16) ;  /* 0x000000001014794e */ /* 0x000fce0000000000 */
[----:B0-----:R-:W-:Y:S05]  /*1350*/  CALL.ABS.NOINC R8 ;  /* 0x0000000008007343 */ /* 0x001fea0003c00000 */
.L_x_16:
[----:B------:R-:W2:Y:S01]  /*1360*/  LDL R0, [R1+0x20] ;  /* 0x0000200001007983 */ /* 0x000ea20000100800 */
[----:B------:R-:W-:Y:S01]  /*1370*/  IMAD R23, R23, 0x20, R23 ;  /* 0x0000002017177824 */ /* 0x000fe200078e0217 */
[----:B------:R0:W1:Y:S01]  /*1380*/  LDC.64 R8, c[0x4][R22] ;  /* 0x0100000016087b82 */ /* 0x0000620000000a00 */
[----:B------:R-:W3:Y:S01]  /*1390*/  LDCU.64 UR4, c[0x4][0x10] ;  /* 0x01000200ff0477ac */ /* 0x000ee20008000a00 */
[----:B------:R-:W-:Y:S02]  /*13a0*/  IMAD.MOV.U32 R6, RZ, RZ, R24 ;  /* 0x000000ffff067224 */ /* 0x000fe400078e0018 */
[----:B------:R-:W-:Y:S02]  /*13b0*/  IMAD.MOV.U32 R7, RZ, RZ, R16 ;  /* 0x000000ffff077224 */ /* 0x000fe400078e0010 */
[----:B---3--:R-:W-:Y:S02]  /*13c0*/  IMAD.U32 R4, RZ, RZ, UR4 ;  /* 0x00000004ff047e24 */ /* 0x008fe4000f8e00ff */
[----:B------:R-:W-:Y:S01]  /*13d0*/  IMAD.U32 R5, RZ, RZ, UR5 ;  /* 0x00000005ff057e24 */ /* 0x000fe2000f8e00ff */
[----:B--2---:R-:W-:-:S04]  /*13e0*/  IADD3 R23, PT, PT, R23, R0, RZ ;  /* 0x0000000017177210 */ /* 0x004fc80007ffe0ff */
[----:B------:R-:W-:-:S05]  /*13f0*/  LOP3.LUT R0, R23, 0x7, RZ, 0xc0, !PT ;  /* 0x0000000717007812 */ /* 0x000fca00078ec0ff */
[----:B-1----:R0:W-:Y:S02]  /*1400*/  STL [R1+0x90], R0 ;  /* 0x0000900001007387 */ /* 0x0021e40000100800 */
[----:B------:R-:W-:-:S07]  /*1410*/  LEPC R20, `(.L_x_17) ;  /* 0x000000001014794e */ /* 0x000fce0000000000 */
[----:B0-----:R-:W-:Y:S05]  /*1420*/  CALL.ABS.NOINC R8 ;  /* 0x0000000008007343 */ /* 0x001fea0003c00000 */
.L_x_17:
[----:B------:R-:W2:Y:S01]  /*1430*/  LDL R0, [R1+0x24] ;  /* 0x0000240001007983 */ /* 0x000ea20000100800 */
[----:B------:R-:W-:Y:S01]  /*1440*/  LEA R23, R23, R23, 0x5 ;  /* 0x0000001717177211 */ /* 0x000fe200078e28ff */
[----:B------:R0:W1:Y:S01]  /*1450*/  LDC.64 R8, c[0x4][R22] ;  /* 0x0100000016087b82 */ /* 0x0000620000000a00 */
[----:B------:R-:W3:Y:S01]  /*1460*/  LDCU.64 UR4, c[0x4][0x10] ;  /* 0x01000200ff0477ac */ /* 0x000ee20008000a00 */
[----:B------:R-:W-:Y:S01]  /*1470*/  IMAD.MOV.U32 R6, RZ, RZ, R24 ;  /* 0x000000ffff067224 */ /* 0x000fe200078e0018 */
[----:B------:R-:W-:Y:S01]  /*1480*/  MOV R7, R16 ;  /* 0x0000001000077202 */ /* 0x000fe20000000f00 */
[----:B---3--:R-:W-:Y:S02]  /*1490*/  IMAD.U32 R4, RZ, RZ, UR4 ;  /* 0x00000004ff047e24 */ /* 0x008fe4000f8e00ff */
[----:B------:R-:W-:Y:S02]  /*14a0*/  IMAD.U32 R5, RZ, RZ, UR5 ;  /* 0x00000005ff057e24 */ /* 0x000fe4000f8e00ff */
[----:B--2---:R-:W-:-:S05]  /*14b0*/  IMAD.IADD R23, R23, 0x1, R0 ;  /* 0x0000000117177824 */ /* 0x004fca00078e0200 */
[----:B------:R-:W-:-:S05]  /*14c0*/  LOP3.LUT R0, R23, 0x7, RZ, 0xc0, !PT ;  /* 0x0000000717007812 */ /* 0x000fca00078ec0ff */
[----:B-1----:R0:W-:Y:S02]  /*14d0*/  STL [R1+0x90], R0 ;  /* 0x0000900001007387 */ /* 0x0021e40000100800 */
[----:B------:R-:W-:-:S07]  /*14e0*/  LEPC R20, `(.L_x_18) ;  /* 0x000000001014794e */ /* 0x000fce0000000000 */
[----:B0-----:R-:W-:Y:S05]  /*14f0*/  CALL.ABS.NOINC R8 ;  /* 0x0000000008007343 */ /* 0x001fea0003c00000 */
.L_x_18:
        /* <DEDUP_REMOVED lines=13> */
.L_x_19:
        /* <DEDUP_REMOVED lines=13> */
.L_x_20:
        /* <DEDUP_REMOVED lines=13> */
.L_x_21:
        /* <DEDUP_REMOVED lines=13> */
.L_x_22:
        /* <DEDUP_REMOVED lines=13> */
.L_x_23:
        /* <DEDUP_REMOVED lines=13> */
.L_x_24:
        /* <DEDUP_REMOVED lines=13> */
.L_x_25:
        /* <DEDUP_REMOVED lines=13> */
.L_x_26:
        /* <DEDUP_REMOVED lines=13> */
.L_x_27:
[----:B------:R-:W2:Y:S01]  /*1c50*/  LDL R26, [R1+0x4c] ;  /* 0x00004c00011a7983 */ /* 0x000ea20000100800 */
[----:B------:R-:W0:Y:S01]  /*1c60*/  LDCU.64 UR4, c[0x4][0x10] ;  /* 0x01000200ff0477ac */ /* 0x000e220008000a00 */
[----:B------:R-:W-:Y:S02]  /*1c70*/  IMAD.MOV.U32 R6, RZ, RZ, R24 ;  /* 0x000000ffff067224 */ /* 0x000fe400078e0018 */
[----:B------:R-:W-:Y:S02]  /*1c80*/  IMAD.MOV.U32 R7, RZ, RZ, R16 ;  /* 0x000000ffff077224 */ /* 0x000fe400078e0010 */
[----:B0-----:R-:W-:Y:S02]  /*1c90*/  IMAD.U32 R4, RZ, RZ, UR4 ;  /* 0x00000004ff047e24 */ /* 0x001fe4000f8e00ff */
[----:B------:R-:W-:Y:S01]  /*1ca0*/  IMAD.U32 R5, RZ, RZ, UR5 ;  /* 0x00000005ff057e24 */ /* 0x000fe2000f8e00ff */
[----:B--2---:R-:W-:Y:S02]  /*1cb0*/  IADD3 R26, PT, PT, R23, R26, RZ ;  /* 0x0000001a171a7210 */ /* 0x004fe40007ffe0ff */
[----:B------:R-:W0:Y:S02]  /*1cc0*/  LDC.64 R22, c[0x4][R22] ;  /* 0x0100000016167b82 */ /* 0x000e240000000a00 */
[----:B------:R-:W-:-:S05]  /*1cd0*/  LOP3.LUT R0, R26, 0x7, RZ, 0xc0, !PT ;  /* 0x000000071a007812 */ /* 0x000fca00078ec0ff */
[----:B------:R1:W-:Y:S02]  /*1ce0*/  STL [R1+0x90], R0 ;  /* 0x0000900001007387 */ /* 0x0003e40000100800 */
[----:B------:R-:W-:-:S07]  /*1cf0*/  LEPC R20, `(.L_x_28) ;  /* 0x000000001014794e */ /* 0x000fce0000000000 */
[----:B01----:R-:W-:Y:S05]  /*1d00*/  CALL.ABS.NOINC R22 ;  /* 0x0000000016007343 */ /* 0x003fea0003c00000 */
.L_x_28:
[----:B------:R-:W-:-:S04]  /*1d10*/  SHF.L.U32 R26, R26, 0x3, RZ ;  /* 0x000000031a1a7819 */ /* 0x000fc800000006ff */
[----:B------:R-:W-:-:S05]  /*1d20*/  LOP3.LUT R0, R26, 0x38, RZ, 0xc0, !PT ;  /* 0x000000381a007812 */ /* 0x000fca00078ec0ff */
[----:B------:R-:W-:-:S06]  /*1d30*/  IMAD.IADD R0, R25, 0x1, R0 ;  /* 0x0000000119007824 */ /* 0x000fcc00078e0200 */
[----:B------:R-:W2:Y:S01]  /*1d40*/  LDL R0, [R0+0x40] ;  /* 0x0000400000007983 */ /* 0x000ea20000100800 */
[----:B------:R-:W-:Y:S01]  /*1d50*/  BSSY B6, `(.L_x_29) ;  /* 0x0000005000067945 */ /* 0x000fe20003800000 */
[----:B------:R-:W-:Y:S01]  /*1d60*/  MOV R20, 0x1da0 ;  /* 0x00001da000147802 */ /* 0x000fe20000000f00 */
[----:B------:R-:W-:Y:S01]  /*1d70*/  IMAD.MOV.U32 R21, RZ, RZ, 0x0 ;  /* 0x00000000ff157424 */ /* 0x000fe200078e00ff */
[----:B--2---:R0:W1:Y:S06]  /*1d80*/  LDC.64 R4, c[0x2][R0] ;  /* 0x0080000000047b82 */ /* 0x00406c0000000a00 */
[----:B01----:R-:W-:Y:S05]  /*1d90*/  CALL.REL.NOINC R4 `(_Z12test_kernel2PmPjii) ;  /* 0xffffffe004987344 */ /* 0x003fea0003c3ffff */
[----:B------:R-:W-:Y:S05]  /*1da0*/  BSYNC B6 ;  /* 0x0000000000067941 */ /* 0x000fea0003800000 */
.L_x_29:
[----:B------:R-:W-:-:S04]  /*1db0*/  IMAD.MOV.U32 R3, RZ, RZ, 0x0 ;  /* 0x00000000ff037424 */ /* 0x000fc800078e00ff */
[----:B------:R-:W-:Y:S05]  /*1dc0*/  RET.REL.NODEC R2 `(_Z12test_kernel2PmPjii) ;  /* 0xffffffe0028c7950 */ /* 0x000fea0003c3ffff */
.L_x_30:
[----:B------:R-:W-:-:S00]  /*1dd0*/  BRA `(.L_x_30) ;  /* 0xfffffffc00fc7947 */ /* 0x000fc0000383ffff */
[----:B------:R-:W-:-:S00]  /*1de0*/  NOP ;  /* 0x0000000000007918 */ /* 0x000fc00000000000 */
        /* <DEDUP_REMOVED lines=9> */
.L_x_71:


//--------------------- .text._Z11test_kernelPmPjii --------------------------
	.section	.text._Z11test_kernelPmPjii,"ax",@progbits
	.align	128
        .global         _Z11test_kernelPmPjii
        .type           _Z11test_kernelPmPjii,@function
        .size           _Z11test_kernelPmPjii,(.L_x_81 - _Z11test_kernelPmPjii)
        .other          _Z11test_kernelPmPjii,@"STO_CUDA_ENTRY STV_DEFAULT"
_Z11test_kernelPmPjii:
.text._Z11test_kernelPmPjii:
        /* <DEDUP_REMOVED lines=20> */
.L_x_31:
[----:B------:R-:W0:Y:S01]  /*0140*/  LDCU UR4, c[0x0][0x394] ;  /* 0x00007280ff0477ac */ /* 0x000e220008000800 */
[----:B------:R-:W1:Y:S01]  /*0150*/  LDC.64 R18, c[0x0][0x358] ;  /* 0x0000d600ff127b82 */ /* 0x000e620000000a00 */
[----:B------:R-:W-:Y:S02]  /*0160*/  HFMA2 R5, -RZ, RZ, -0.0027332305908203125, -0.0027332305908203125 ;  /* 0x99999999ff057431 */ /* 0x000fe400000001ff */
[----:B------:R-:W-:Y:S01]  /*0170*/  IMAD.MOV.U32 R4, RZ, RZ, -0x66666667 ;  /* 0x99999999ff047424 */ /* 0x000fe200078e00ff */
[----:B0-----:R-:W-:-:S09]  /*0180*/  UISETP.NE.AND UP0, UPT, UR4, URZ, UPT ;  /* 0x000000ff0400728c */ /* 0x001fd2000bf05270 */
[----:B------:R-:W-:Y:S05]  /*0190*/  BRA.U UP0, `(.L_x_32) ;  /* 0x0000000100087547 */ /* 0x000fea000b800000 */
[----:B------:R-:W-:-:S07]  /*01a0*/  MOV R2, 0x1c0 ;  /* 0x000001c000027802 */ /* 0x000fce0000000f00 */
[----:B-1----:R-:W-:Y:S05]  /*01b0*/  CALL.REL.NOINC `($_Z11test_kernelPmPjii$_Z6unsafePji) ;  /* 0x0000000000847944 */ /* 0x002fea0003c00000 */
.L_x_32:
[----:B------:R-:W0:Y:S01]  /*01c0*/  LDC.64 R2, c[0x0][0x380] ;  /* 0x0000e000ff027b82 */ /* 0x000e220000000a00 */
[----:B-1----:R-:W-:Y:S02]  /*01d0*/  R2UR UR4, R18 ;  /* 0x00000000120472ca */ /* 0x002fe400000e0000 */
[----:B------:R-:W-:Y:S01]  /*01e0*/  R2UR UR5, R19 ;  /* 0x00000000130572ca */ /* 0x000fe200000e0000 */
[----:B0-----:R-:W-:-:S12]  /*01f0*/  IMAD.WIDE R2, R17, 0x8, R2 ;  /* 0x0000000811027825 */ /* 0x001fd800078e0202 */
[----:B------:R-:W-:Y:S01]  /*0200*/  STG.E.64 desc[UR4][R2.64], R4 ;  /* 0x0000000402007986 */ /* 0x000fe2000c101b04 */
[----:B------:R-:W-:Y:S05]  /*0210*/  EXIT ;  /* 0x000000000000794d */ /* 0x000fea0003800000 */
        .type           $_Z11test_kernelPmPjii$_Z6dummy1v,@function
        .size           $_Z11test_kernelPmPjii$_Z6dummy1v,($_Z11test_kernelPmPjii$_Z6dummy2v - $_Z11test_kernelPmPjii$_Z6dummy1v)
$_Z11test_kernelPmPjii$_Z6dummy1v:
[----:B------:R-:W-:Y:S02]  /*0220*/  IMAD.MOV.U32 R4, RZ, RZ, 0x11111111 ;  /* 0x11111111ff047424 */ /* 0x000fe400078e00ff */
[----:B------:R-:W-:Y:S01]  /*0230*/  IMAD.MOV.U32 R5, RZ, RZ, 0x11111111 ;  /* 0x11111111ff057424 */ /* 0x000fe200078e00ff */
[----:B------:R-:W-:Y:S06]  /*0240*/  RET.REL.NODEC R20 `(_Z11test_kernelPmPjii) ;  /* 0xfffffffc146c7950 */ /* 0x000fec0003c3ffff */
        .type           $_Z11test_kernelPmPjii$_Z6dummy2v,@function
        .size           $_Z11test_kernelPmPjii$_Z6dummy2v,($_Z11test_kernelPmPjii$_Z6dummy3v - $_Z11test_kernelPmPjii$_Z6dummy2v)
$_Z11test_kernelPmPjii$_Z6dummy2v:
[----:B------:R-:W-:Y:S02]  /*0250*/  IMAD.MOV.U32 R4, RZ, RZ, 0x22222222 ;  /* 0x22222222ff047424 */ /* 0x000fe400078e00ff */
[----:B------:R-:W-:Y:S01]  /*0260*/  IMAD.MOV.U32 R5, RZ, RZ, 0x22222222 ;  /* 0x22222222ff057424 */ /* 0x000fe200078e00ff */
[----:B------:R-:W-:Y:S06]  /*0270*/  RET.REL.NODEC R20 `(_Z11test_kernelPmPjii) ;  /* 0xfffffffc14607950 */ /* 0x000fec0003c3ffff */
        .type           $_Z11test_kernelPmPjii$_Z6dummy3v,@function
        .size           $_Z11test_kernelPmPjii$_Z6dummy3v,($_Z11test_kernelPmPjii$_Z6dummy4v - $_Z11test_kernelPmPjii$_Z6dummy3v)
$_Z11test_kernelPmPjii$_Z6dummy3v:
[----:B------:R-:W-:Y:S01]  /*0280*/  IMAD.MOV.U32 R4, RZ, RZ, 0x33333333 ;  /* 0x33333333ff047424 */ /* 0x000fe200078e00ff */
[----:B------:R-:W-:Y:S01]  /*0290*/  MOV R5, 0x33333333 ;  /* 0x3333333300057802 */ /* 0x000fe20000000f00 */
[----:B------:R-:W-:Y:S06]  /*02a0*/  RET.REL.NODEC R20 `(_Z11test_kernelPmPjii) ;  /* 0xfffffffc14547950 */ /* 0x000fec0003c3ffff */
        .type           $_Z11test_kernelPmPjii$_Z6dummy4v,@function
        .size           $_Z11test_kernelPmPjii$_Z6dummy4v,($_Z11test_kernelPmPjii$_Z6dummy5v - $_Z11test_kernelPmPjii$_Z6dummy4v)
$_Z11test_kernelPmPjii$_Z6dummy4v:
[----:B------:R-:W-:Y:S02]  /*02b0*/  IMAD.MOV.U32 R4, RZ, RZ, 0x44444444 ;  /* 0x44444444ff047424 */ /* 0x000fe400078e00ff */
[----:B------:R-:W-:Y:S01]  /*02c0*/  IMAD.MOV.U32 R5, RZ, RZ, 0x44444444 ;  /* 0x44444444ff057424 */ /* 0x000fe200078e00ff */
[----:B------:R-:W-:Y:S06]  /*02d0*/  RET.REL.NODEC R20 `(_Z11test_kernelPmPjii) ;  /* 0xfffffffc14487950 */ /* 0x000fec0003c3ffff */
        .type           $_Z11test_kernelPmPjii$_Z6dummy5v,@function
        .size           $_Z11test_kernelPmPjii$_Z6dummy5v,($_Z11test_kernelPmPjii$_Z6dummy6v - $_Z11test_kernelPmPjii$_Z6dummy5v)
$_Z11test_kernelPmPjii$_Z6dummy5v:
[----:B------:R-:W-:Y:S02]  /*02e0*/  IMAD.MOV.U32 R4, RZ, RZ, 0x55555555 ;  /* 0x55555555ff047424 */ /* 0x000fe400078e00ff */
[----:B------:R-:W-:Y:S01]  /*02f0*/  IMAD.MOV.U32 R5, RZ, RZ, 0x55555555 ;  /* 0x55555555ff057424 */ /* 0x000fe200078e00ff */
[----:B------:R-:W-:Y:S06]  /*0300*/  RET.REL.NODEC R20 `(_Z11test_kernelPmPjii) ;  /* 0xfffffffc143c7950 */ /* 0x000fec0003c3ffff */
        .type           $_Z11test_kernelPmPjii$_Z6dummy6v,@function
        .size           $_Z11test_kernelPmPjii$_Z6dummy6v,($_Z11test_kernelPmPjii$_Z6dummy7v - $_Z11test_kernelPmPjii$_Z6dummy6v)
$_Z11test_kernelPmPjii$_Z6dummy6v:
[----:B------:R-:W-:Y:S02]  /*0310*/  HFMA2 R5, -RZ, RZ, 1638, 1638 ;  /* 0x66666666ff057431 */ /* 0x000fe400000001ff */
[----:B------:R-:W-:Y:S01]  /*0320*/  IMAD.MOV.U32 R4, RZ, RZ, 0x66666666 ;  /* 0x66666666ff047424 */ /* 0x000fe200078e00ff */
[----:B------:R-:W-:Y:S06]  /*0330*/  RET.REL.NODEC R20 `(_Z11test_kernelPmPjii) ;  /* 0xfffffffc14307950 */ /* 0x000fec0003c3ffff */
        .type           $_Z11test_kernelPmPjii$_Z6dummy7v,@function
        .size           $_Z11test_kernelPmPjii$_Z6dummy7v,($_Z11test_kernelPmPjii$_Z6dummy8v - $_Z11test_kernelPmPjii$_Z6dummy7v)
$_Z11test_kernelPmPjii$_Z6dummy7v:
[----:B------:R-:W-:Y:S02]  /*0340*/  IMAD.MOV.U32 R4, RZ, RZ, 0x77777777 ;  /* 0x77777777ff047424 */ /* 0x000fe400078e00ff */
[----:B------:R-:W-:Y:S01]  /*0350*/  IMAD.MOV.U32 R5, RZ, RZ, 0x77777777 ;  /* 0x77777777ff057424 */ /* 0x000fe200078e00ff */
[----:B------:R-:W-:Y:S06]  /*0360*/  RET.REL.NODEC R20 `(_Z11test_kernelPmPjii) ;  /* 0xfffffffc14247950 */ /* 0x000fec0003c3ffff */
        .type           $_Z11test_kernelPmPjii$_Z6dummy8v,@function
        .size           $_Z11test_kernelPmPjii$_Z6dummy8v,($_Z11test_kernelPmPjii$_Z6dummy9v - $_Z11test_kernelPmPjii$_Z6dummy8v)
$_Z11test_kernelPmPjii$_Z6dummy8v:
[----:B------:R-:W-:Y:S02]  /*0370*/  IMAD.MOV.U32 R4, RZ, RZ, -0x77777778 ;  /* 0x88888888ff047424 */ /* 0x000fe400078e00ff */
[----:B------:R-:W-:Y:S01]  /*0380*/  IMAD.MOV.U32 R5, RZ, RZ, -0x77777778 ;  /* 0x88888888ff057424 */ /* 0x000fe200078e00ff */
[----:B------:R-:W-:Y:S06]  /*0390*/  RET.REL.NODEC R20 `(_Z11test_kernelPmPjii) ;  /* 0xfffffffc14187950 */ /* 0x000fec0003c3ffff */
        .type           $_Z11test_kernelPmPjii$_Z6dummy9v,@function
        .size           $_Z11test_kernelPmPjii$_Z6dummy9v,($_Z11test_kernelPmPjii$_Z6unsafePji - $_Z11test_kernelPmPjii$_Z6dummy9v)
$_Z11test_kernelPmPjii$_Z6dummy9v:
[----:B------:R-:W-:Y:S01]  /*03a0*/  IMAD.MOV.U32 R4, RZ, RZ, -0x66666667 ;  /* 0x99999999ff047424 */ /* 0x000fe200078e00ff */
[----:B------:R-:W-:Y:S01]  /*03b0*/  MOV R5, 0x99999999 ;  /* 0x9999999900057802 */ /* 0x000fe20000000f00 */
[----:B------:R-:W-:Y:S06]  /*03c0*/  RET.REL.NODEC R20 `(_Z11test_kernelPmPjii) ;  /* 0xfffffffc140c7950 */ /* 0x000fec0003c3ffff */
        .type           $_Z11test_kernelPmPjii$_Z6unsafePji,@function
        .size           $_Z11test_kernelPmPjii$_Z6unsafePji,(.L_x_81 - $_Z11test_kernelPmPjii$_Z6unsafePji)
$_Z11test_kernelPmPjii$_Z6unsafePji:
        /* <DEDUP_REMOVED lines=37> */
.L_x_33:
        /* <DEDUP_REMOVED lines=27> */
.L_x_38:
        /* <DEDUP_REMOVED lines=53> */
.L_x_37:
        /* <DEDUP_REMOVED lines=37> */
.L_x_40:
[----:B------:R-:W-:Y:S05]  /*0d70*/  BSYNC B1 ;  /* 0x0000000000017941 */ /* 0x000fea0003800000 */
.L_x_39:
[----:B------:R-:W-:-:S13]  /*0d80*/  ISETP.NE.OR P0, PT, R3, RZ, P0 ;  /* 0x000000ff0300720c */ /* 0x000fda0000705670 */
[----:B------:R-:W-:Y:S05]  /*0d90*/  @!P0 BRA `(.L_x_41) ;  /* 0x0000000000548947 */ /* 0x000fea0003800000 */
.L_x_36:
        /* <DEDUP_REMOVED lines=21> */
.L_x_41:
[----:B------:R-:W-:Y:S05]  /*0ef0*/  BSYNC B0 ;  /* 0x0000000000007941 */ /* 0x000fea0003800000 */
.L_x_35:
[----:B------:R-:W-:Y:S01]  /*0f00*/  ISETP.NE.AND P0, PT, R27, RZ, PT ;  /* 0x000000ff1b00720c */ /* 0x000fe20003f05270 */
[----:B------:R-:W-:-:S12]  /*0f10*/  BSSY B0, `(.L_x_34) ;  /* 0x0000010000007945 */ /* 0x000fd80003800000 */
[----:B------:R-:W-:Y:S05]  /*0f20*/  @!P0 BRA `(.L_x_42) ;  /* 0x0000000000388947 */ /* 0x000fea0003800000 */
[----:B------:R-:W1:Y:S01]  /*0f30*/  LDC.64 R4, c[0x0][0x388] ;  /* 0x0000e200ff047b82 */ /* 0x000e620000000a00 */
[----:B------:R-:W-:Y:S02]  /*0f40*/  IMAD.MOV R27, RZ, RZ, -R27 ;  /* 0x000000ffff1b7224 */ /* 0x000fe400078e0a1b */
[C---:B------:R-:W-:Y:S02]  /*0f50*/  IMAD R3, R26.reuse, 0x4, R25 ;  /* 0x000000041a037824 */ /* 0x040fe400078e0219 */
[----:B-1----:R-:W-:-:S07]  /*0f60*/  IMAD.WIDE.U32 R4, R26, 0x4, R4 ;  /* 0x000000041a047825 */ /* 0x002fce00078e0004 */
.L_x_43:
        /* <DEDUP_REMOVED lines=10> */
.L_x_42:
[----:B------:R-:W-:Y:S05]  /*1010*/  BSYNC B0 ;  /* 0x0000000000007941 */ /* 0x000fea0003800000 */
.L_x_34:
        /* <DEDUP_REMOVED lines=13> */
.L_x_44:
        /* <DEDUP_REMOVED lines=13> */
.L_x_45:
        /* <DEDUP_REMOVED lines=13> */
.L_x_46:
        /* <DEDUP_REMOVED lines=13> */
.L_x_47:
        /* <DEDUP_REMOVED lines=13> */
.L_x_48:
        /* <DEDUP_REMOVED lines=13> */
.L_x_49:
        /* <DEDUP_REMOVED lines=13> */
.L_x_50:
        /* <DEDUP_REMOVED lines=13> */
.L_x_51:
        /* <DEDUP_REMOVED lines=13> */
.L_x_52:
        /* <DEDUP_REMOVED lines=13> */
.L_x_53:
        /* <DEDUP_REMOVED lines=13> */
.L_x_54:
        /* <DEDUP_REMOVED lines=13> */
.L_x_55:
        /* <DEDUP_REMOVED lines=13> */
.L_x_56:
        /* <DEDUP_REMOVED lines=13> */
.L_x_57:
        /* <DEDUP_REMOVED lines=13> */
.L_x_58:
        /* <DEDUP_REMOVED lines=12> */
.L_x_59:
        /* <DEDUP_REMOVED lines=8> */
[----:B01----:R-:W-:Y:S05]  /*1d90*/  CALL.REL.NOINC R4 `(_Z11test_kernelPmPjii) ;  /* 0xffffffe004987344 */ /* 0x003fea0003c3ffff */
[----:B------:R-:W-:Y:S05]  /*1da0*/  BSYNC B6 ;  /* 0x0000000000067941 */ /* 0x000fea0003800000 */
.L_x_60:
[----:B------:R-:W-:-:S04]  /*1db0*/  IMAD.MOV.U32 R3, RZ, RZ, 0x0 ;  /* 0x00000000ff037424 */ /* 0x000fc800078e00ff */
[----:B------:R-:W-:Y:S05]  /*1dc0*/  RET.REL.NODEC R2 `(_Z11test_kernelPmPjii) ;  /* 0xffffffe0028c7950 */ /* 0x000fea0003c3ffff */
.L_x_61:
        /* <DEDUP_REMOVED lines=11> */
.L_x_81:


//--------------------- .nv.global.init           --------------------------
	.section	.nv.global.init,"aw",@progbits
.nv.global.init:
	.type		$str,@object
	.size		$str,($str$1 - $str)
$str:
        /*0000*/ 	.byte	0x25, 0x70, 0x0a, 0x00
	.type		$str$1,@object
	.size		$str$1,($str$2 - $str$1)
$str$1:
        /*0004*/ 	.byte	0x25, 0x64, 0x0a, 0x00
	.type		$str$2,@object
	.size		$str$2,(.L_2 - $str$2)
$str$2:
        /*0008*/ 	.byte	0x62, 0x6c, 0x6f, 0x63, 0x6b, 0x64, 0x69, 0x6d, 0x3a, 0x20, 0x25, 0x64, 0x2c, 0x69, 0x64, 0x78
        /*0018*/ 	.byte	0x3a, 0x20, 0x25, 0x64, 0x2c, 0x20, 0x6c, 0x65, 0x6e, 0x3a, 0x20, 0x25, 0x64, 0x0a, 0x00
.L_2:


//--------------------- .nv.shared.reserved.0     --------------------------
	.section	.nv.shared.reserved.0,"aw",@nobits
	.weak		__nv_reservedSMEM_offset_0_alias
	.size		__nv_reservedSMEM_offset_0_alias, 0, 64
	.other		__nv_reservedSMEM_offset_0_alias,@"STO_CUDA_RESERVED_SHARED STV_DEFAULT"
__nv_reservedSMEM_offset_0_alias:
	.zero		0
	.zero		64


//--------------------- .nv.constant0._Z12test_kernel2PmPjii --------------------------
	.section	.nv.constant0._Z12test_kernel2PmPjii,"a",@progbits
	.sectionflags	@""
	.align	4
.nv.constant0._Z12test_kernel2PmPjii:
	.zero		920


//--------------------- .nv.constant0._Z11test_kernelPmPjii --------------------------
	.section	.nv.constant0._Z11test_kernelPmPjii,"a",@progbits
	.sectionflags	@""
	.align	4
.nv.constant0._Z11test_kernelPmPjii:
	.zero		920


//--------------------- SYMBOLS --------------------------

	.type		.nv.reservedSmem.offset0,@object
	.size		.nv.reservedSmem.offset0,0x4
	.type		vprintf,@function
